	.headerflags	@"EF_CUDA_TEXMODE_UNIFIED EF_CUDA_64BIT_ADDRESS EF_CUDA_SM86 EF_CUDA_VIRTUAL_SM(EF_CUDA_SM86)"
	.elftype	@"ET_EXEC"


//--------------------- .nv.info                  --------------------------
	.section	.nv.info,"",@"SHT_CUDA_INFO"
	.align	4


	//----- nvinfo : EIATTR_REGCOUNT
	.align		4
        /*0000*/ 	.byte	0x04, 0x2f
        /*0002*/ 	.short	(.L_1 - .L_0)
	.align		4
.L_0:
        /*0004*/ 	.word	index@(triton_mm)
        /*0008*/ 	.word	0x000000fe


	//----- nvinfo : EIATTR_MAX_STACK_SIZE
	.align		4
.L_1:
        /*000c*/ 	.byte	0x04, 0x23
        /*000e*/ 	.short	(.L_3 - .L_2)
	.align		4
.L_2:
        /*0010*/ 	.word	index@(triton_mm)
        /*0014*/ 	.word	0x00000000


	//----- nvinfo : EIATTR_MIN_STACK_SIZE
	.align		4
.L_3:
        /*0018*/ 	.byte	0x04, 0x12
        /*001a*/ 	.short	(.L_5 - .L_4)
	.align		4
.L_4:
        /*001c*/ 	.word	index@(triton_mm)
        /*0020*/ 	.word	0x00000000


	//----- nvinfo : EIATTR_FRAME_SIZE
	.align		4
.L_5:
        /*0024*/ 	.byte	0x04, 0x11
        /*0026*/ 	.short	(.L_7 - .L_6)
	.align		4
.L_6:
        /*0028*/ 	.word	index@(triton_mm)
        /*002c*/ 	.word	0x00000000
.L_7:


//--------------------- .nv.info.triton_mm        --------------------------
	.section	.nv.info.triton_mm,"",@"SHT_CUDA_INFO"
	.align	4


	//----- nvinfo : EIATTR_CUDA_API_VERSION
	.align		4
        /*0000*/ 	.byte	0x04, 0x37
        /*0002*/ 	.short	(.L_9 - .L_8)
.L_8:
        /*0004*/ 	.word	0x0000007b


	//----- nvinfo : EIATTR_SW2861232_WAR
	.align		4
.L_9:
        /*0008*/ 	.byte	0x01, 0x35
	.zero		2


	//----- nvinfo : EIATTR_PARAM_CBANK
	.align		4
        /*000c*/ 	.byte	0x04, 0x0a
        /*000e*/ 	.short	(.L_11 - .L_10)
	.align		4
.L_10:
        /*0010*/ 	.word	index@(.nv.constant0.triton_mm)
        /*0014*/ 	.short	0x0160
        /*0016*/ 	.short	0x001c


	//----- nvinfo : EIATTR_CBANK_PARAM_SIZE
	.align		4
.L_11:
        /*0018*/ 	.byte	0x03, 0x19
        /*001a*/ 	.short	0x001c


	//----- nvinfo : EIATTR_KPARAM_INFO
	.align		4
        /*001c*/ 	.byte	0x04, 0x17
        /*001e*/ 	.short	(.L_13 - .L_12)
.L_12:
        /*0020*/ 	.word	0x00000000
        /*0024*/ 	.short	0x0003
        /*0026*/ 	.short	0x0018
        /*0028*/ 	.byte	0x00, 0xf0, 0x11, 0x00


	//----- nvinfo : EIATTR_KPARAM_INFO
	.align		4
.L_13:
        /*002c*/ 	.byte	0x04, 0x17
        /*002e*/ 	.short	(.L_15 - .L_14)
.L_14:
        /*0030*/ 	.word	0x00000000
        /*0034*/ 	.short	0x0002
        /*0036*/ 	.short	0x0010
        /*0038*/ 	.byte	0x00, 0xf0, 0x21, 0x00


	//----- nvinfo : EIATTR_KPARAM_INFO
	.align		4
.L_15:
        /*003c*/ 	.byte	0x04, 0x17
        /*003e*/ 	.short	(.L_17 - .L_16)
.L_16:
        /*0040*/ 	.word	0x00000000
        /*0044*/ 	.short	0x0001
        /*0046*/ 	.short	0x0008
        /*0048*/ 	.byte	0x00, 0xf0, 0x21, 0x00


	//----- nvinfo : EIATTR_KPARAM_INFO
	.align		4
.L_17:
        /*004c*/ 	.byte	0x04, 0x17
        /*004e*/ 	.short	(.L_19 - .L_18)
.L_18:
        /*0050*/ 	.word	0x00000000
        /*0054*/ 	.short	0x0000
        /*0056*/ 	.short	0x0000
        /*0058*/ 	.byte	0x00, 0xf0, 0x21, 0x00


	//----- nvinfo : EIATTR_MAXREG_COUNT
	.align		4
.L_19:
        /*005c*/ 	.byte	0x03, 0x1b
        /*005e*/ 	.short	0x00ff


	//----- nvinfo : EIATTR_EXIT_INSTR_OFFSETS
	.align		4
        /*0060*/ 	.byte	0x04, 0x1c
        /*0062*/ 	.short	(.L_21 - .L_20)


	//   ....[0]....
.L_20:
        /*0064*/ 	.word	0x00000040


	//   ....[1]....
        /*0068*/ 	.word	0x00013990


	//   ....[2]....
        /*006c*/ 	.word	0x000139e0


	//----- nvinfo : EIATTR_MAX_THREADS
	.align		4
.L_21:
        /*0070*/ 	.byte	0x04, 0x05
        /*0072*/ 	.short	(.L_23 - .L_22)
.L_22:
        /*0074*/ 	.word	0x00000100
        /*0078*/ 	.word	0x00000001
        /*007c*/ 	.word	0x00000001
.L_23:


//--------------------- .nv.rel.action            --------------------------
	.section	.nv.rel.action,"",@"SHT_CUDA_RELOCINFO"
	.align	8
	.sectionentsize	8
        /*0000*/ 	.byte	0x73, 0x00, 0x00, 0x00, 0x00, 0x00, 0x00, 0x00, 0x00, 0x00, 0x00, 0x11, 0x25, 0x00, 0x05, 0x36


//--------------------- .nv.constant0.triton_mm   --------------------------
	.section	.nv.constant0.triton_mm,"a",@progbits
	.align	4
.nv.constant0.triton_mm:
	.zero		380


//--------------------- .text.triton_mm           --------------------------
	.section	.text.triton_mm,"ax",@progbits
	.sectionflags	@"SHF_BARRIERS=1"
	.sectioninfo	@"SHI_REGISTERS=254"
	.align	128
        .global         triton_mm
        .type           triton_mm,@function
        .size           triton_mm,(.L_x_3 - triton_mm)
        .other          triton_mm,@"STO_CUDA_ENTRY STV_DEFAULT"
triton_mm:
.text.triton_mm:
[----:B------:R-:W-:-:S02]  /*0000*/  MOV R1, c[0x0][0x28] ;  /* 0x00000a0000017a02 */ /* 0x000fc40000000f00 */
[----:B------:R-:W-:-:S05]  /*0010*/  MOV R5, c[0x0][0x178] ;  /* 0x00005e0000057a02 */ /* 0x000fca0000000f00 */
[----:B------:R-:W-:-:S05]  /*0020*/  IMAD R0, R5, 0x2260, RZ ;  /* 0x0000226005007824 */ /* 0x000fca00078e02ff */
[----:B------:R-:W-:-:S13]  /*0030*/  ISETP.NE.AND P0, PT, R0, RZ, PT ;  /* 0x000000ff0000720c */ /* 0x000fda0003f05270 */
[----:B------:R-:W-:Y:S05]  /*0040*/  @!P0 EXIT ;  /* 0x000000000000894d */ /* 0x000fea0003800000 */
[----:B------:R-:W1:Y:S01]  /*0050*/  S2R R11, SR_CTAID.X ;  /* 0x00000000000b7919 */ /* 0x000e620000002500 */
[----:B------:R-:W-:Y:S01]  /*0060*/  IMAD R5, R5, 0x32, RZ ;  /* 0x0000003205057824 */ /* 0x000fe200078e02ff */
[----:B------:R-:W-:Y:S01]  /*0070*/  MOV R73, 0x4 ;  /* 0x0000000400497802 */ /* 0x000fe20000000f00 */
[----:B------:R-:W-:Y:S01]  /*0080*/  ULDC.64 UR10, c[0x0][0x118] ;  /* 0x00004600000a7ab9 */ /* 0x000fe20000000a00 */
[----:B------:R-:W-:Y:S01]  /*0090*/  MOV R75, 0x3 ;  /* 0x00000003004b7802 */ /* 0x000fe20000000f00 */
[----:B------:R-:W-:Y:S01]  /*00a0*/  CS2R R42, SRZ ;  /* 0x00000000002a7805 */ /* 0x000fe2000001ff00 */
[----:B------:R-:W-:Y:S01]  /*00b0*/  IADD3 R0, R5, 0x7f, RZ ;  /* 0x0000007f05007810 */ /* 0x000fe20007ffe0ff */
[----:B------:R-:W-:Y:S01]  /*00c0*/  CS2R R76, SRZ ;  /* 0x00000000004c7805 */ /* 0x000fe2000001ff00 */
[----:B------:R-:W-:Y:S01]  /*00d0*/  IABS R28, R5 ;  /* 0x00000005001c7213 */ /* 0x000fe20000000000 */
[----:B------:R-:W-:Y:S01]  /*00e0*/  CS2R R78, SRZ ;  /* 0x00000000004e7805 */ /* 0x000fe2000001ff00 */
[----:B------:R-:W-:Y:S01]  /*00f0*/  SHF.R.S32.HI R3, RZ, 0x1f, R0 ;  /* 0x0000001fff037819 */ /* 0x000fe20000011400 */
[----:B------:R-:W-:Y:S01]  /*0100*/  CS2R R80, SRZ ;  /* 0x0000000000507805 */ /* 0x000fe2000001ff00 */
[----:B------:R-:W-:Y:S01]  /*0110*/  MOV R126, 0xffffffc0 ;  /* 0xffffffc0007e7802 */ /* 0x000fe20000000f00 */
[----:B------:R-:W-:Y:S01]  /*0120*/  CS2R R82, SRZ ;  /* 0x0000000000527805 */ /* 0x000fe2000001ff00 */
[----:B------:R-:W-:Y:S01]  /*0130*/  LEA.HI R3, R3, R0, RZ, 0x7 ;  /* 0x0000000003037211 */ /* 0x000fe200078f38ff */
[----:B------:R-:W-:Y:S01]  /*0140*/  CS2R R84, SRZ ;  /* 0x0000000000547805 */ /* 0x000fe2000001ff00 */
        /* <DEDUP_REMOVED lines=8> */
[----:B-1----:R-:W-:Y:S01]  /*01d0*/  SHF.R.S32.HI R2, RZ, 0x1f, R11 ;  /* 0x0000001fff027819 */ /* 0x002fe2000001140b */
[----:B------:R-:W-:Y:S01]  /*01e0*/  CS2R R102, SRZ ;  /* 0x0000000000667805 */ /* 0x000fe2000001ff00 */
[-C--:B------:R-:W-:Y:S01]  /*01f0*/  IABS R10, R11.reuse ;  /* 0x0000000b000a7213 */ /* 0x080fe20000000000 */
[----:B------:R-:W-:Y:S01]  /*0200*/  CS2R R88, SRZ ;  /* 0x0000000000587805 */ /* 0x000fe2000001ff00 */
[----:B------:R-:W-:Y:S01]  /*0210*/  LEA.HI R4, R2, R11, RZ, 0x4 ;  /* 0x0000000b02047211 */ /* 0x000fe200078f20ff */
[----:B------:R-:W-:Y:S01]  /*0220*/  CS2R R90, SRZ ;  /* 0x00000000005a7805 */ /* 0x000fe2000001ff00 */
[----:B------:R-:W-:Y:S01]  /*0230*/  ISETP.GE.AND P1, PT, R11, RZ, PT ;  /* 0x000000ff0b00720c */ /* 0x000fe20003f26270 */
[----:B------:R-:W-:Y:S01]  /*0240*/  CS2R R104, SRZ ;  /* 0x0000000000687805 */ /* 0x000fe2000001ff00 */
[----:B------:R-:W-:Y:S01]  /*0250*/  SHF.R.S32.HI R2, RZ, 0x4, R4 ;  /* 0x00000004ff027819 */ /* 0x000fe20000011404 */
[----:B------:R-:W-:Y:S01]  /*0260*/  CS2R R106, SRZ ;  /* 0x00000000006a7805 */ /* 0x000fe2000001ff00 */
[----:B------:R-:W-:Y:S01]  /*0270*/  LOP3.LUT R4, R4, 0xfffffff0, RZ, 0xc0, !PT ;  /* 0xfffffff004047812 */ /* 0x000fe200078ec0ff */
[----:B------:R-:W-:Y:S01]  /*0280*/  CS2R R112, SRZ ;  /* 0x0000000000707805 */ /* 0x000fe2000001ff00 */
[----:B------:R-:W-:Y:S01]  /*0290*/  SHF.L.U32 R0, R2, 0x3, RZ ;  /* 0x0000000302007819 */ /* 0x000fe200000006ff */
[----:B------:R-:W-:Y:S01]  /*02a0*/  CS2R R114, SRZ ;  /* 0x0000000000727805 */ /* 0x000fe2000001ff00 */
[----:B------:R-:W-:-:S02]  /*02b0*/  UMOV UR6, URZ ;  /* 0x0000003f00067c82 */ /* 0x000fc40008000000 */
[----:B------:R-:W-:Y:S01]  /*02c0*/  LEA.HI.SX32 R3, R3, -R0, 0x19 ;  /* 0x8000000003037211 */ /* 0x000fe200078fcaff */
[----:B------:R-:W-:Y:S02]  /*02d0*/  UMOV UR7, URZ ;  /* 0x0000003f00077c82 */ /* 0x000fe40008000000 */
[----:B------:R-:W-:Y:S01]  /*02e0*/  UMOV UR8, 0x20000 ;  /* 0x0002000000087882 */ /* 0x000fe20000000000 */
[----:B------:R-:W-:Y:S01]  /*02f0*/  IMNMX R6, R3, 0x8, PT ;  /* 0x0000000803067817 */ /* 0x000fe20003800200 */
[----:B------:R-:W-:Y:S02]  /*0300*/  UMOV UR4, URZ ;  /* 0x0000003f00047c82 */ /* 0x000fe40008000000 */
[----:B------:R-:W-:Y:S01]  /*0310*/  UMOV UR5, URZ ;  /* 0x0000003f00057c82 */ /* 0x000fe20008000000 */
[-C--:B------:R-:W-:Y:S02]  /*0320*/  IABS R13, R6.reuse ;  /* 0x00000006000d7213 */ /* 0x080fe40000000000 */
[----:B------:R-:W-:-:S02]  /*0330*/  IABS R12, R6 ;  /* 0x00000006000c7213 */ /* 0x000fc40000000000 */
[----:B------:R-:W1:Y:S02]  /*0340*/  I2F.RP R7, R13 ;  /* 0x0000000d00077306 */ /* 0x000e640000209400 */
[----:B------:R-:W-:-:S06]  /*0350*/  IADD3 R15, RZ, -R12, RZ ;  /* 0x8000000cff0f7210 */ /* 0x000fcc0007ffe0ff */
[----:B-1----:R-:W1:Y:S02]  /*0360*/  MUFU.RCP R7, R7 ;  /* 0x0000000700077308 */ /* 0x002e640000001000 */
[----:B-1----:R-:W-:-:S06]  /*0370*/  IADD3 R2, R7, 0xffffffe, RZ ;  /* 0x0ffffffe07027810 */ /* 0x002fcc0007ffe0ff */
[----:B------:R1:W2:Y:S02]  /*0380*/  F2I.FTZ.U32.TRUNC.NTZ R3, R2 ;  /* 0x0000000200037305 */ /* 0x0002a4000021f000 */
[----:B-1----:R-:W-:Y:S02]  /*0390*/  MOV R2, RZ ;  /* 0x000000ff00027202 */ /* 0x002fe40000000f00 */
[----:B--2---:R-:W-:-:S05]  /*03a0*/  IADD3 R8, RZ, -R3, RZ ;  /* 0x80000003ff087210 */ /* 0x004fca0007ffe0ff */
[----:B------:R-:W-:Y:S02]  /*03b0*/  IMAD R9, R8, R13, RZ ;  /* 0x0000000d08097224 */ /* 0x000fe400078e02ff */
[----:B------:R-:W1:Y:S02]  /*03c0*/  I2F.RP R8, R28 ;  /* 0x0000001c00087306 */ /* 0x000e640000209400 */
[----:B------:R-:W-:Y:S01]  /*03d0*/  IMAD.HI.U32 R7, R3, R9, R2 ;  /* 0x0000000903077227 */ /* 0x000fe200078e0002 */
[----:B------:R-:W-:Y:S02]  /*03e0*/  MOV R3, R10 ;  /* 0x0000000a00037202 */ /* 0x000fe40000000f00 */
[----:B------:R-:W-:Y:S02]  /*03f0*/  IADD3 R9, -R4, R11, RZ ;  /* 0x0000000b04097210 */ /* 0x000fe40007ffe1ff */
[----:B------:R-:W2:Y:S01]  /*0400*/  S2R R4, SR_TID.X ;  /* 0x0000000000047919 */ /* 0x000ea20000002100 */
[----:B------:R-:W-:Y:S01]  /*0410*/  IMAD.HI.U32 R2, R7, R3, RZ ;  /* 0x0000000307027227 */ /* 0x000fe200078e00ff */
[----:B------:R-:W-:-:S03]  /*0420*/  IABS R10, R9 ;  /* 0x00000009000a7213 */ /* 0x000fc60000000000 */
[----:B------:R-:W-:Y:S01]  /*0430*/  IMAD R2, R2, R15, R3 ;  /* 0x0000000f02027224 */ /* 0x000fe200078e0203 */
[----:B-1----:R-:W1:Y:S04]  /*0440*/  MUFU.RCP R8, R8 ;  /* 0x0000000800087308 */ /* 0x002e680000001000 */
[----:B------:R-:W-:-:S13]  /*0450*/  ISETP.GT.U32.AND P0, PT, R13, R2, PT ;  /* 0x000000020d00720c */ /* 0x000fda0003f04070 */
[----:B------:R-:W-:Y:S02]  /*0460*/  @!P0 IADD3 R2, R2, -R13, RZ ;  /* 0x8000000d02028210 */ /* 0x000fe40007ffe0ff */
[----:B-1----:R-:W-:Y:S01]  /*0470*/  IADD3 R3, R8, 0xffffffe, RZ ;  /* 0x0ffffffe08037810 */ /* 0x002fe20007ffe0ff */
[----:B------:R-:W-:Y:S01]  /*0480*/  IMAD.HI.U32 R8, R7, R10, RZ ;  /* 0x0000000a07087227 */ /* 0x000fe200078e00ff */
[----:B------:R-:W-:Y:S02]  /*0490*/  ISETP.GT.U32.AND P0, PT, R13, R2, PT ;  /* 0x000000020d00720c */ /* 0x000fe40003f04070 */
[----:B------:R-:W-:Y:S01]  /*04a0*/  LOP3.LUT R7, RZ, R6, RZ, 0x33, !PT ;  /* 0x00000006ff077212 */ /* 0x000fe200078e33ff */
[----:B------:R-:W-:Y:S01]  /*04b0*/  IMAD R10, R8, R15, R10 ;  /* 0x0000000f080a7224 */ /* 0x000fe200078e020a */
[----:B------:R-:W1:Y:S01]  /*04c0*/  F2I.FTZ.U32.TRUNC.NTZ R3, R3 ;  /* 0x0000000300037305 */ /* 0x000e62000021f000 */
[C---:B--2---:R-:W-:Y:S02]  /*04d0*/  SHF.L.U32 R122, R4.reuse, 0x2, RZ ;  /* 0x00000002047a7819 */ /* 0x044fe400000006ff */
[----:B------:R-:W-:-:S02]  /*04e0*/  SHF.L.U32 R120, R4, 0x3, RZ ;  /* 0x0000000304787819 */ /* 0x000fc400000006ff */
[----:B------:R-:W-:Y:S02]  /*04f0*/  ISETP.GT.U32.AND P2, PT, R13, R10, PT ;  /* 0x0000000a0d00720c */ /* 0x000fe40003f44070 */
[----:B------:R-:W-:Y:S02]  /*0500*/  LOP3.LUT R120, R120, 0x1f00, RZ, 0xc0, !PT ;  /* 0x00001f0078787812 */ /* 0x000fe400078ec0ff */
[----:B------:R-:W-:Y:S02]  /*0510*/  @!P0 IADD3 R2, R2, -R13, RZ ;  /* 0x8000000d02028210 */ /* 0x000fe40007ffe0ff */
[----:B------:R-:W-:Y:S02]  /*0520*/  ISETP.NE.AND P0, PT, R6, RZ, PT ;  /* 0x000000ff0600720c */ /* 0x000fe40003f05270 */
[----:B------:R-:W-:Y:S02]  /*0530*/  @!P1 IADD3 R2, -R2, RZ, RZ ;  /* 0x000000ff02029210 */ /* 0x000fe40007ffe1ff */
[----:B------:R-:W-:-:S02]  /*0540*/  LOP3.LUT R6, R9, R6, RZ, 0x3c, !PT ;  /* 0x0000000609067212 */ /* 0x000fc400078e3cff */
[----:B------:R-:W-:Y:S02]  /*0550*/  SEL R9, R7, R2, !P0 ;  /* 0x0000000207097207 */ /* 0x000fe40004000000 */
[----:B------:R-:W-:Y:S02]  /*0560*/  ISETP.GE.AND P3, PT, R6, RZ, PT ;  /* 0x000000ff0600720c */ /* 0x000fe40003f66270 */
[----:B------:R-:W-:Y:S02]  /*0570*/  SHF.R.U32.HI R2, RZ, 0x4, R4 ;  /* 0x00000004ff027819 */ /* 0x000fe40000011604 */
[----:B------:R-:W-:Y:S02]  /*0580*/  IADD3 R6, R0, R9, RZ ;  /* 0x0000000900067210 */ /* 0x000fe40007ffe0ff */
[----:B-1----:R-:W-:Y:S02]  /*0590*/  IADD3 R11, RZ, -R3, RZ ;  /* 0x80000003ff0b7210 */ /* 0x002fe40007ffe0ff */
[----:B------:R-:W-:-:S02]  /*05a0*/  SGXT.U32 R9, R2, 0x4 ;  /* 0x000000040209781a */ /* 0x000fc40000000000 */
[----:B------:R-:W-:Y:S01]  /*05b0*/  SHF.L.U32 R6, R6, 0x7, RZ ;  /* 0x0000000706067819 */ /* 0x000fe200000006ff */
[----:B------:R-:W-:Y:S01]  /*05c0*/  IMAD R11, R11, R28, RZ ;  /* 0x0000001c0b0b7224 */ /* 0x000fe200078e02ff */
[----:B------:R-:W-:Y:S02]  /*05d0*/  MOV R2, RZ ;  /* 0x000000ff00027202 */ /* 0x000fe40000000f00 */
[----:B------:R-:W-:Y:S02]  /*05e0*/  LOP3.LUT R16, R6, R9, RZ, 0xfc, !PT ;  /* 0x0000000906107212 */ /* 0x000fe400078efcff */
[----:B------:R-:W-:Y:S01]  /*05f0*/  IABS R0, R5 ;  /* 0x0000000500007213 */ /* 0x000fe20000000000 */
[----:B------:R-:W-:Y:S01]  /*0600*/  IMAD.HI.U32 R2, R3, R11, R2 ;  /* 0x0000000b03027227 */ /* 0x000fe200078e0002 */
[----:B------:R-:W-:Y:S02]  /*0610*/  IABS R3, R16 ;  /* 0x0000001000037213 */ /* 0x000fe40000000000 */
[----:B------:R-:W-:-:S02]  /*0620*/  @!P2 IADD3 R10, R10, -R13, RZ ;  /* 0x8000000d0a0aa210 */ /* 0x000fc40007ffe0ff */
[--C-:B------:R-:W-:Y:S02]  /*0630*/  LOP3.LUT R17, R6, 0x10, R9.reuse, 0xfe, !PT ;  /* 0x0000001006117812 */ /* 0x100fe400078efe09 */
[----:B------:R-:W-:Y:S01]  /*0640*/  IADD3 R19, RZ, -R0, RZ ;  /* 0x80000000ff137210 */ /* 0x000fe20007ffe0ff */
[----:B------:R-:W-:Y:S01]  /*0650*/  IMAD.HI.U32 R0, R2, R3, RZ ;  /* 0x0000000302007227 */ /* 0x000fe200078e00ff */
[----:B------:R-:W-:Y:S02]  /*0660*/  LOP3.LUT R18, R6, 0x20, R9, 0xfe, !PT ;  /* 0x0000002006127812 */ /* 0x000fe400078efe09 */
[----:B------:R-:W-:Y:S01]  /*0670*/  ISETP.GE.U32.AND P1, PT, R10, R13, PT ;  /* 0x0000000d0a00720c */ /* 0x000fe20003f26070 */
[----:B------:R-:W-:Y:S01]  /*0680*/  IMAD R3, R0, R19, R3 ;  /* 0x0000001300037224 */ /* 0x000fe200078e0203 */
[----:B------:R-:W-:Y:S02]  /*0690*/  IABS R11, R17 ;  /* 0x00000011000b7213 */ /* 0x000fe40000000000 */
[----:B------:R-:W-:-:S02]  /*06a0*/  IABS R13, R18 ;  /* 0x00000012000d7213 */ /* 0x000fc40000000000 */
[--C-:B------:R-:W-:Y:S01]  /*06b0*/  LOP3.LUT R21, R6, 0x40, R9.reuse, 0xfe, !PT ;  /* 0x0000004006157812 */ /* 0x100fe200078efe09 */
[----:B------:R-:W-:Y:S01]  /*06c0*/  IMAD.HI.U32 R10, R2, R11, RZ ;  /* 0x0000000b020a7227 */ /* 0x000fe200078e00ff */
[----:B------:R-:W-:Y:S02]  /*06d0*/  LOP3.LUT R20, R6, 0x30, R9, 0xfe, !PT ;  /* 0x0000003006147812 */ /* 0x000fe400078efe09 */
[----:B------:R-:W-:Y:S01]  /*06e0*/  IABS R14, R21 ;  /* 0x00000015000e7213 */ /* 0x000fe20000000000 */
[----:B------:R-:W-:Y:S01]  /*06f0*/  IMAD.HI.U32 R0, R2, R13, RZ ;  /* 0x0000000d02007227 */ /* 0x000fe200078e00ff */
[----:B------:R-:W-:Y:S02]  /*0700*/  ISETP.GT.U32.AND P4, PT, R28, R3, PT ;  /* 0x000000031c00720c */ /* 0x000fe40003f84070 */
[----:B------:R-:W-:Y:S01]  /*0710*/  @!P2 IADD3 R8, R8, 0x1, RZ ;  /* 0x000000010808a810 */ /* 0x000fe20007ffe0ff */
[-C--:B------:R-:W-:Y:S01]  /*0720*/  IMAD R10, R10, R19.reuse, R11 ;  /* 0x000000130a0a7224 */ /* 0x080fe200078e020b */
[----:B------:R-:W-:Y:S01]  /*0730*/  IABS R15, R20 ;  /* 0x00000014000f7213 */ /* 0x000fe20000000000 */
[----:B------:R-:W-:Y:S01]  /*0740*/  IMAD R11, R0, R19, R13 ;  /* 0x00000013000b7224 */ /* 0x000fe200078e020d */
[----:B------:R-:W-:Y:S01]  /*0750*/  @P1 IADD3 R8, R8, 0x1, RZ ;  /* 0x0000000108081810 */ /* 0x000fe20007ffe0ff */
[----:B------:R-:W-:Y:S01]  /*0760*/  IMAD.HI.U32 R13, R2, R14, RZ ;  /* 0x0000000e020d7227 */ /* 0x000fe200078e00ff */
[----:B------:R-:W-:-:S02]  /*0770*/  LOP3.LUT R22, R6, 0x50, R9, 0xfe, !PT ;  /* 0x0000005006167812 */ /* 0x000fc400078efe09 */
[----:B------:R-:W-:Y:S01]  /*0780*/  @!P3 IADD3 R8, -R8, RZ, RZ ;  /* 0x000000ff0808b210 */ /* 0x000fe20007ffe1ff */
[----:B------:R-:W-:Y:S01]  /*0790*/  IMAD.HI.U32 R0, R2, R15, RZ ;  /* 0x0000000f02007227 */ /* 0x000fe200078e00ff */
[----:B------:R-:W-:Y:S02]  /*07a0*/  ISETP.GT.U32.AND P6, PT, R28, R11, PT ;  /* 0x0000000b1c00720c */ /* 0x000fe40003fc4070 */
[----:B------:R-:W-:Y:S01]  /*07b0*/  @!P4 IADD3 R3, R3, -R28, RZ ;  /* 0x8000001c0303c210 */ /* 0x000fe20007ffe0ff */
[-C--:B------:R-:W-:Y:S01]  /*07c0*/  IMAD R13, R13, R19.reuse, R14 ;  /* 0x000000130d0d7224 */ /* 0x080fe200078e020e */
[----:B------:R-:W-:Y:S01]  /*07d0*/  IABS R14, R22 ;  /* 0x00000016000e7213 */ /* 0x000fe20000000000 */
[----:B------:R-:W-:Y:S01]  /*07e0*/  IMAD R12, R0, R19, R15 ;  /* 0x00000013000c7224 */ /* 0x000fe200078e020f */
[----:B------:R-:W-:Y:S02]  /*07f0*/  SEL R0, R7, R8, !P0 ;  /* 0x0000000807007207 */ /* 0x000fe40004000000 */
[----:B------:R-:W-:Y:S01]  /*0800*/  ISETP.GT.U32.AND P0, PT, R28, R13, PT ;  /* 0x0000000d1c00720c */ /* 0x000fe20003f04070 */
[----:B------:R-:W-:Y:S01]  /*0810*/  IMAD.HI.U32 R7, R2, R14, RZ ;  /* 0x0000000e02077227 */ /* 0x000fe200078e00ff */
[----:B------:R-:W-:-:S02]  /*0820*/  ISETP.GT.U32.AND P3, PT, R28, R3, PT ;  /* 0x000000031c00720c */ /* 0x000fc40003f64070 */
[----:B------:R-:W-:Y:S01]  /*0830*/  LOP3.LUT R15, R6, 0x60, R9, 0xfe, !PT ;  /* 0x00000060060f7812 */ /* 0x000fe200078efe09 */
[----:B------:R-:W-:Y:S01]  /*0840*/  IMAD R8, R7, R19, R14 ;  /* 0x0000001307087224 */ /* 0x000fe200078e020e */
[----:B------:R-:W-:Y:S02]  /*0850*/  ISETP.GT.U32.AND P2, PT, R28, R10, PT ;  /* 0x0000000a1c00720c */ /* 0x000fe40003f44070 */
[----:B------:R-:W-:Y:S02]  /*0860*/  IABS R14, R15 ;  /* 0x0000000f000e7213 */ /* 0x000fe40000000000 */
[----:B------:R-:W-:Y:S02]  /*0870*/  ISETP.GE.AND P1, PT, R16, RZ, PT ;  /* 0x000000ff1000720c */ /* 0x000fe40003f26270 */
[-C--:B------:R-:W-:Y:S02]  /*0880*/  @!P6 IADD3 R11, R11, -R28.reuse, RZ ;  /* 0x8000001c0b0be210 */ /* 0x080fe40007ffe0ff */
[----:B------:R-:W-:-:S02]  /*0890*/  @!P0 IADD3 R13, R13, -R28, RZ ;  /* 0x8000001c0d0d8210 */ /* 0x000fc40007ffe0ff */
[----:B------:R-:W-:Y:S02]  /*08a0*/  @!P3 IADD3 R3, R3, -R28, RZ ;  /* 0x8000001c0303b210 */ /* 0x000fe40007ffe0ff */
[----:B------:R-:W-:Y:S02]  /*08b0*/  ISETP.GT.U32.AND P3, PT, R28, R13, PT ;  /* 0x0000000d1c00720c */ /* 0x000fe40003f64070 */
[----:B------:R-:W-:Y:S01]  /*08c0*/  MOV R7, R3 ;  /* 0x0000000300077202 */ /* 0x000fe20000000f00 */
[----:B------:R-:W-:Y:S01]  /*08d0*/  IMAD.HI.U32 R3, R2, R14, RZ ;  /* 0x0000000e02037227 */ /* 0x000fe200078e00ff */
[----:B------:R-:W-:Y:S02]  /*08e0*/  ISETP.GT.U32.AND P6, PT, R28, R11, PT ;  /* 0x0000000b1c00720c */ /* 0x000fe40003fc4070 */
[----:B------:R-:W-:Y:S01]  /*08f0*/  @!P2 IADD3 R10, R10, -R28, RZ ;  /* 0x8000001c0a0aa210 */ /* 0x000fe20007ffe0ff */
[----:B------:R-:W-:Y:S01]  /*0900*/  IMAD R14, R3, R19, R14 ;  /* 0x00000013030e7224 */ /* 0x000fe200078e020e */
[----:B------:R-:W-:-:S02]  /*0910*/  SHF.R.U32.HI R3, RZ, 0x5, R4 ;  /* 0x00000005ff037819 */ /* 0x000fc40000011604 */
[----:B------:R-:W-:Y:S02]  /*0920*/  SHF.L.U32 R0, R0, 0x7, RZ ;  /* 0x0000000700007819 */ /* 0x000fe400000006ff */
[C---:B------:R-:W-:Y:S02]  /*0930*/  ISETP.GT.U32.AND P2, PT, R28.reuse, R10, PT ;  /* 0x0000000a1c00720c */ /* 0x040fe40003f44070 */
[----:B------:R-:W-:Y:S02]  /*0940*/  @!P3 IADD3 R13, R13, -R28, RZ ;  /* 0x8000001c0d0db210 */ /* 0x000fe40007ffe0ff */
[C---:B------:R-:W-:Y:S02]  /*0950*/  ISETP.GT.U32.AND P3, PT, R28.reuse, R14, PT ;  /* 0x0000000e1c00720c */ /* 0x040fe40003f64070 */
[----:B------:R-:W-:Y:S02]  /*0960*/  @!P1 IADD3 R7, -R7, RZ, RZ ;  /* 0x000000ff07079210 */ /* 0x000fe40007ffe1ff */
[----:B------:R-:W-:-:S02]  /*0970*/  ISETP.GT.U32.AND P1, PT, R28, R8, PT ;  /* 0x000000081c00720c */ /* 0x000fc40003f24070 */
[----:B------:R-:W-:Y:S02]  /*0980*/  SGXT.U32 R3, R3, 0x3 ;  /* 0x000000030303781a */ /* 0x000fe40000000000 */
[----:B------:R-:W-:Y:S02]  /*0990*/  LOP3.LUT R23, R0, R9, RZ, 0xfc, !PT ;  /* 0x0000000900177212 */ /* 0x000fe400078efcff */
[----:B------:R-:W-:Y:S02]  /*09a0*/  LOP3.LUT R16, R6, 0x70, R9, 0xfe, !PT ;  /* 0x0000007006107812 */ /* 0x000fe400078efe09 */
[----:B------:R-:W-:Y:S02]  /*09b0*/  ISETP.GE.AND P4, PT, R17, RZ, PT ;  /* 0x000000ff1100720c */ /* 0x000fe40003f86270 */
[-C--:B------:R-:W-:Y:S02]  /*09c0*/  @!P3 IADD3 R14, R14, -R28.reuse, RZ ;  /* 0x8000001c0e0eb210 */ /* 0x080fe40007ffe0ff */
[----:B------:R-:W-:-:S02]  /*09d0*/  @!P6 IADD3 R11, R11, -R28, RZ ;  /* 0x8000001c0b0be210 */ /* 0x000fc40007ffe0ff */
[----:B------:R-:W-:Y:S01]  /*09e0*/  LOP3.LUT R74, R6, R3, RZ, 0xfc, !PT ;  /* 0x00000003064a7212 */ /* 0x000fe200078efcff */
[----:B------:R-:W-:Y:S01]  /*09f0*/  IMAD.HI R3, R23, 0x2e8ba2e9, RZ ;  /* 0x2e8ba2e917037827 */ /* 0x000fe200078e02ff */
[----:B------:R-:W-:Y:S02]  /*0a00*/  ISETP.GE.AND P6, PT, R21, RZ, PT ;  /* 0x000000ff1500720c */ /* 0x000fe40003fc6270 */
[----:B------:R-:W-:Y:S02]  /*0a10*/  IABS R21, R16 ;  /* 0x0000001000157213 */ /* 0x000fe40000000000 */
[C---:B------:R-:W-:Y:S02]  /*0a20*/  ISETP.GT.U32.AND P3, PT, R28.reuse, R14, PT ;  /* 0x0000000e1c00720c */ /* 0x040fe40003f64070 */
[----:B------:R-:W-:Y:S01]  /*0a30*/  ISETP.GT.U32.AND P5, PT, R28, R12, PT ;  /* 0x0000000c1c00720c */ /* 0x000fe20003fa4070 */
[----:B------:R-:W-:Y:S01]  /*0a40*/  IMAD.HI.U32 R2, R2, R21, RZ ;  /* 0x0000001502027227 */ /* 0x000fe200078e00ff */
[----:B------:R-:W-:-:S02]  /*0a50*/  SHF.R.U32.HI R6, RZ, 0x1f, R3 ;  /* 0x0000001fff067819 */ /* 0x000fc40000011603 */
[-C--:B------:R-:W-:Y:S02]  /*0a60*/  @!P2 IADD3 R10, R10, -R28.reuse, RZ ;  /* 0x8000001c0a0aa210 */ /* 0x080fe40007ffe0ff */
[----:B------:R-:W-:Y:S02]  /*0a70*/  @!P1 IADD3 R8, R8, -R28, RZ ;  /* 0x8000001c08089210 */ /* 0x000fe40007ffe0ff */
[----:B------:R-:W-:Y:S01]  /*0a80*/  LEA.HI.SX32 R6, R3, R6, 0x1b ;  /* 0x0000000603067211 */ /* 0x000fe200078fdaff */
[----:B------:R-:W-:Y:S01]  /*0a90*/  IMAD R3, R2, R19, R21 ;  /* 0x0000001302037224 */ /* 0x000fe200078e0215 */
[----:B------:R-:W-:Y:S02]  /*0aa0*/  @!P4 IADD3 R10, -R10, RZ, RZ ;  /* 0x000000ff0a0ac210 */ /* 0x000fe40007ffe1ff */
[----:B------:R-:W-:Y:S02]  /*0ab0*/  ISETP.GT.U32.AND P4, PT, R28, R8, PT ;  /* 0x000000081c00720c */ /* 0x000fe40003f84070 */
[----:B------:R-:W-:-:S02]  /*0ac0*/  @!P3 IADD3 R14, R14, -R28, RZ ;  /* 0x8000001c0e0eb210 */ /* 0x000fc40007ffe0ff */
[----:B------:R-:W-:Y:S02]  /*0ad0*/  ISETP.GT.U32.AND P3, PT, R28, R3, PT ;  /* 0x000000031c00720c */ /* 0x000fe40003f64070 */
[--C-:B------:R-:W-:Y:S02]  /*0ae0*/  LOP3.LUT R25, R0, 0x10, R9.reuse, 0xfe, !PT ;  /* 0x0000001000197812 */ /* 0x100fe400078efe09 */
[----:B------:R-:W-:Y:S02]  /*0af0*/  @!P5 IADD3 R12, R12, -R28, RZ ;  /* 0x8000001c0c0cd210 */ /* 0x000fe40007ffe0ff */
[----:B------:R-:W-:Y:S01]  /*0b00*/  ISETP.GE.AND P1, PT, R15, RZ, PT ;  /* 0x000000ff0f00720c */ /* 0x000fe20003f26270 */
[----:B------:R-:W-:Y:S01]  /*0b10*/  IMAD.HI R15, R25, 0x2e8ba2e9, RZ ;  /* 0x2e8ba2e9190f7827 */ /* 0x000fe200078e02ff */
[----:B------:R-:W-:Y:S02]  /*0b20*/  ISETP.GT.U32.AND P5, PT, R28, R12, PT ;  /* 0x0000000c1c00720c */ /* 0x000fe40003fa4070 */
[----:B------:R-:W-:-:S02]  /*0b30*/  LOP3.LUT R27, R0, 0x20, R9, 0xfe, !PT ;  /* 0x00000020001b7812 */ /* 0x000fc400078efe09 */
[----:B------:R-:W-:Y:S02]  /*0b40*/  LOP3.LUT R29, R0, 0x30, R9, 0xfe, !PT ;  /* 0x00000030001d7812 */ /* 0x000fe400078efe09 */
[-C--:B------:R-:W-:Y:S01]  /*0b50*/  @!P4 IADD3 R8, R8, -R28.reuse, RZ ;  /* 0x8000001c0808c210 */ /* 0x080fe20007ffe0ff */
[----:B------:R-:W-:Y:S01]  /*0b60*/  IMAD.HI R17, R27, 0x2e8ba2e9, RZ ;  /* 0x2e8ba2e91b117827 */ /* 0x000fe200078e02ff */
[----:B------:R-:W-:Y:S02]  /*0b70*/  ISETP.GE.AND P4, PT, R16, RZ, PT ;  /* 0x000000ff1000720c */ /* 0x000fe40003f86270 */
[----:B------:R-:W-:Y:S01]  /*0b80*/  SHF.R.U32.HI R16, RZ, 0x1f, R15 ;  /* 0x0000001fff107819 */ /* 0x000fe2000001160f */
[----:B------:R-:W-:Y:S01]  /*0b90*/  IMAD.HI R2, R29, 0x2e8ba2e9, RZ ;  /* 0x2e8ba2e91d027827 */ /* 0x000fe200078e02ff */
[----:B------:R-:W-:Y:S02]  /*0ba0*/  @!P3 IADD3 R3, R3, -R28, RZ ;  /* 0x8000001c0303b210 */ /* 0x000fe40007ffe0ff */
[----:B------:R-:W-:-:S02]  /*0bb0*/  ISETP.GE.AND P0, PT, R18, RZ, PT ;  /* 0x000000ff1200720c */ /* 0x000fc40003f06270 */
[----:B------:R-:W-:Y:S02]  /*0bc0*/  LEA.HI.SX32 R16, R15, R16, 0x1b ;  /* 0x000000100f107211 */ /* 0x000fe400078fdaff */
[C-C-:B------:R-:W-:Y:S02]  /*0bd0*/  LOP3.LUT R33, R0.reuse, 0x50, R9.reuse, 0xfe, !PT ;  /* 0x0000005000217812 */ /* 0x140fe400078efe09 */
[C---:B------:R-:W-:Y:S02]  /*0be0*/  LOP3.LUT R37, R0.reuse, 0x70, R9, 0xfe, !PT ;  /* 0x0000007000257812 */ /* 0x040fe400078efe09 */
[----:B------:R-:W-:Y:S01]  /*0bf0*/  SHF.R.U32.HI R18, RZ, 0x1f, R17 ;  /* 0x0000001fff127819 */ /* 0x000fe20000011611 */
[----:B------:R-:W-:Y:S01]  /*0c00*/  IMAD.HI R19, R33, 0x2e8ba2e9, RZ ;  /* 0x2e8ba2e921137827 */ /* 0x000fe200078e02ff */
[C-C-:B------:R-:W-:Y:S02]  /*0c10*/  LOP3.LUT R31, R0.reuse, 0x40, R9.reuse, 0xfe, !PT ;  /* 0x00000040001f7812 */ /* 0x140fe400078efe09 */
[----:B------:R-:W-:Y:S01]  /*0c20*/  LOP3.LUT R35, R0, 0x60, R9, 0xfe, !PT ;  /* 0x0000006000237812 */ /* 0x000fe200078efe09 */
[----:B------:R-:W-:Y:S01]  /*0c30*/  IMAD.HI R21, R37, 0x2e8ba2e9, RZ ;  /* 0x2e8ba2e925157827 */ /* 0x000fe200078e02ff */
[----:B------:R-:W-:-:S02]  /*0c40*/  SHF.R.U32.HI R15, RZ, 0x1f, R2 ;  /* 0x0000001fff0f7819 */ /* 0x000fc40000011602 */
[----:B------:R-:W-:Y:S02]  /*0c50*/  ISETP.GT.U32.AND P3, PT, R28, R3, PT ;  /* 0x000000031c00720c */ /* 0x000fe40003f64070 */
[----:B------:R-:W-:Y:S02]  /*0c60*/  @!P5 IADD3 R12, R12, -R28, RZ ;  /* 0x8000001c0c0cd210 */ /* 0x000fe40007ffe0ff */
[----:B------:R-:W-:Y:S02]  /*0c70*/  ISETP.GE.AND P2, PT, R20, RZ, PT ;  /* 0x000000ff1400720c */ /* 0x000fe40003f46270 */
[----:B------:R-:W-:Y:S02]  /*0c80*/  ISETP.GE.AND P5, PT, R22, RZ, PT ;  /* 0x000000ff1600720c */ /* 0x000fe40003fa6270 */
[----:B------:R-:W-:Y:S01]  /*0c90*/  LEA.HI.SX32 R18, R17, R18, 0x1b ;  /* 0x0000001211127211 */ /* 0x000fe200078fdaff */
[----:B------:R-:W-:Y:S01]  /*0ca0*/  IMAD.HI R17, R31, 0x2e8ba2e9, RZ ;  /* 0x2e8ba2e91f117827 */ /* 0x000fe200078e02ff */
[----:B------:R-:W-:-:S02]  /*0cb0*/  LEA.HI.SX32 R2, R2, R15, 0x1b ;  /* 0x0000000f02027211 */ /* 0x000fc400078fdaff */
[----:B------:R-:W-:Y:S01]  /*0cc0*/  SHF.R.U32.HI R22, RZ, 0x1f, R19 ;  /* 0x0000001fff167819 */ /* 0x000fe20000011613 */
[----:B------:R-:W-:Y:S01]  /*0cd0*/  IMAD.HI R15, R35, 0x2e8ba2e9, RZ ;  /* 0x2e8ba2e9230f7827 */ /* 0x000fe200078e02ff */
[----:B------:R-:W-:Y:S02]  /*0ce0*/  SHF.R.U32.HI R26, RZ, 0x1f, R21 ;  /* 0x0000001fff1a7819 */ /* 0x000fe40000011615 */
[----:B------:R-:W-:Y:S02]  /*0cf0*/  SHF.R.U32.HI R20, RZ, 0x1f, R17 ;  /* 0x0000001fff147819 */ /* 0x000fe40000011611 */
[----:B------:R-:W-:Y:S02]  /*0d00*/  SHF.R.U32.HI R24, RZ, 0x1f, R15 ;  /* 0x0000001fff187819 */ /* 0x000fe4000001160f */
[----:B------:R-:W-:Y:S01]  /*0d10*/  LEA.HI.SX32 R22, R19, R22, 0x1b ;  /* 0x0000001613167211 */ /* 0x000fe200078fdaff */
[----:B------:R-:W-:Y:S01]  /*0d20*/  IMAD R19, R18, -0xb0, R27 ;  /* 0xffffff5012137824 */ /* 0x000fe200078e021b */
[----:B------:R-:W-:Y:S01]  /*0d30*/  LEA.HI.SX32 R26, R21, R26, 0x1b ;  /* 0x0000001a151a7211 */ /* 0x000fe200078fdaff */
[----:B------:R-:W-:Y:S01]  /*0d40*/  IMAD R21, R2, -0xb0, R29 ;  /* 0xffffff5002157824 */ /* 0x000fe200078e021d */
[----:B------:R-:W-:-:S02]  /*0d50*/  @!P3 IADD3 R3, R3, -R28, RZ ;  /* 0x8000001c0303b210 */ /* 0x000fc40007ffe0ff */
[----:B------:R-:W-:Y:S01]  /*0d60*/  LEA.HI.SX32 R20, R17, R20, 0x1b ;  /* 0x0000001411147211 */ /* 0x000fe200078fdaff */
[----:B------:R-:W-:Y:S01]  /*0d70*/  IMAD R17, R16, -0xb0, R25 ;  /* 0xffffff5010117824 */ /* 0x000fe200078e0219 */
[----:B------:R-:W-:Y:S01]  /*0d80*/  LEA.HI.SX32 R24, R15, R24, 0x1b ;  /* 0x000000180f187211 */ /* 0x000fe200078fdaff */
[----:B------:R-:W-:Y:S01]  /*0d90*/  IMAD R15, R6, -0xb0, R23 ;  /* 0xffffff50060f7824 */ /* 0x000fe200078e0217 */
[----:B------:R-:W-:Y:S01]  /*0da0*/  ISETP.NE.AND P3, PT, R5, RZ, PT ;  /* 0x000000ff0500720c */ /* 0x000fe20003f65270 */
[----:B------:R-:W-:Y:S01]  /*0db0*/  IMAD R25, R22, -0xb0, R33 ;  /* 0xffffff5016197824 */ /* 0x000fe200078e0221 */
[----:B------:R-:W-:Y:S01]  /*0dc0*/  LOP3.LUT R2, RZ, R5, RZ, 0x33, !PT ;  /* 0x00000005ff027212 */ /* 0x000fe200078e33ff */
[----:B------:R-:W-:Y:S01]  /*0dd0*/  IMAD R23, R20, -0xb0, R31 ;  /* 0xffffff5014177824 */ /* 0x000fe200078e021f */
[----:B------:R-:W-:Y:S01]  /*0de0*/  @!P0 IADD3 R11, -R11, RZ, RZ ;  /* 0x000000ff0b0b8210 */ /* 0x000fe20007ffe1ff */
[----:B------:R-:W-:Y:S01]  /*0df0*/  IMAD R27, R24, -0xb0, R35 ;  /* 0xffffff50181b7824 */ /* 0x000fe200078e0223 */
[----:B------:R-:W-:Y:S01]  /*0e00*/  @!P2 IADD3 R12, -R12, RZ, RZ ;  /* 0x000000ff0c0ca210 */ /* 0x000fe20007ffe1ff */
[----:B------:R-:W-:Y:S01]  /*0e10*/  IMAD R29, R26, -0xb0, R37 ;  /* 0xffffff501a1d7824 */ /* 0x000fe200078e0225 */
[----:B------:R-:W-:-:S02]  /*0e20*/  @!P6 IADD3 R13, -R13, RZ, RZ ;  /* 0x000000ff0d0de210 */ /* 0x000fc40007ffe1ff */
[----:B------:R-:W-:Y:S02]  /*0e30*/  @!P5 IADD3 R8, -R8, RZ, RZ ;  /* 0x000000ff0808d210 */ /* 0x000fe40007ffe1ff */
[----:B------:R-:W-:Y:S02]  /*0e40*/  @!P1 IADD3 R14, -R14, RZ, RZ ;  /* 0x000000ff0e0e9210 */ /* 0x000fe40007ffe1ff */
[----:B------:R-:W-:Y:S02]  /*0e50*/  @!P4 IADD3 R3, -R3, RZ, RZ ;  /* 0x000000ff0303c210 */ /* 0x000fe40007ffe1ff */
[C---:B------:R-:W-:Y:S02]  /*0e60*/  SEL R33, R2.reuse, R10, !P3 ;  /* 0x0000000a02217207 */ /* 0x040fe40005800000 */
[C---:B------:R-:W-:Y:S02]  /*0e70*/  SEL R31, R2.reuse, R7, !P3 ;  /* 0x00000007021f7207 */ /* 0x040fe40005800000 */
[----:B------:R-:W-:-:S02]  /*0e80*/  SEL R35, R2, R11, !P3 ;  /* 0x0000000b02237207 */ /* 0x000fc40005800000 */
[----:B------:R-:W-:Y:S02]  /*0e90*/  LOP3.LUT R10, R122, 0x3c, RZ, 0xc0, !PT ;  /* 0x0000003c7a0a7812 */ /* 0x000fe400078ec0ff */
[C---:B------:R-:W-:Y:S02]  /*0ea0*/  SEL R37, R2.reuse, R12, !P3 ;  /* 0x0000000c02257207 */ /* 0x040fe40005800000 */
[C---:B------:R-:W-:Y:S01]  /*0eb0*/  SEL R13, R2.reuse, R13, !P3 ;  /* 0x0000000d020d7207 */ /* 0x040fe20005800000 */
[--C-:B------:R-:W-:Y:S01]  /*0ec0*/  IMAD R58, R31, 0xb0, R10.reuse ;  /* 0x000000b01f3a7824 */ /* 0x100fe200078e020a */
[C---:B------:R-:W-:Y:S01]  /*0ed0*/  SEL R39, R2.reuse, R8, !P3 ;  /* 0x0000000802277207 */ /* 0x040fe20005800000 */
[--C-:B------:R-:W-:Y:S01]  /*0ee0*/  IMAD R60, R33, 0xb0, R10.reuse ;  /* 0x000000b0213c7824 */ /* 0x100fe200078e020a */
[C---:B------:R-:W-:Y:S01]  /*0ef0*/  SEL R41, R2.reuse, R14, !P3 ;  /* 0x0000000e02297207 */ /* 0x040fe20005800000 */
[--C-:B------:R-:W-:Y:S01]  /*0f00*/  IMAD R62, R35, 0xb0, R10.reuse ;  /* 0x000000b0233e7824 */ /* 0x100fe200078e020a */
[----:B------:R-:W-:Y:S01]  /*0f10*/  SEL R11, R2, R3, !P3 ;  /* 0x00000003020b7207 */ /* 0x000fe20005800000 */
[--C-:B------:R-:W-:Y:S01]  /*0f20*/  IMAD R64, R37, 0xb0, R10.reuse ;  /* 0x000000b025407824 */ /* 0x100fe200078e020a */
[----:B------:R-:W-:Y:S01]  /*0f30*/  LOP3.LUT R2, R9, 0x10, RZ, 0xfc, !PT ;  /* 0x0000001009027812 */ /* 0x000fe200078efcff */
[--C-:B------:R-:W-:Y:S01]  /*0f40*/  IMAD R66, R13, 0xb0, R10.reuse ;  /* 0x000000b00d427824 */ /* 0x100fe200078e020a */
[C---:B------:R-:W-:Y:S01]  /*0f50*/  LOP3.LUT R3, R9.reuse, 0x20, RZ, 0xfc, !PT ;  /* 0x0000002009037812 */ /* 0x040fe200078efcff */
[-C--:B------:R-:W-:Y:S01]  /*0f60*/  IMAD.WIDE R58, R58, R73.reuse, c[0x0][0x160] ;  /* 0x000058003a3a7625 */ /* 0x080fe200078e0249 */
[C---:B------:R-:W-:Y:S01]  /*0f70*/  LOP3.LUT R5, R9.reuse, 0x30, RZ, 0xfc, !PT ;  /* 0x0000003009057812 */ /* 0x040fe200078efcff */
[----:B------:R-:W-:Y:S01]  /*0f80*/  CS2R R30, SRZ ;  /* 0x00000000001e7805 */ /* 0x000fe2000001ff00 */
[----:B------:R-:W-:Y:S01]  /*0f90*/  LOP3.LUT R6, R9, 0x40, RZ, 0xfc, !PT ;  /* 0x0000004009067812 */ /* 0x000fe200078efcff */
[--C-:B------:R-:W-:Y:S01]  /*0fa0*/  IMAD R68, R39, 0xb0, R10.reuse ;  /* 0x000000b027447824 */ /* 0x100fe200078e020a */
[CC--:B------:R-:W-:Y:S01]  /*0fb0*/  LEA R121, R9.reuse, R10.reuse, 0x6 ;  /* 0x0000000a09797211 */ /* 0x0c0fe200078e30ff */
[-C--:B------:R-:W-:Y:S01]  /*0fc0*/  IMAD.WIDE R60, R60, R73.reuse, c[0x0][0x160] ;  /* 0x000058003c3c7625 */ /* 0x080fe200078e0249 */
[----:B------:R-:W-:Y:S01]  /*0fd0*/  LOP3.LUT R7, R9, 0x50, RZ, 0xfc, !PT ;  /* 0x0000005009077812 */ /* 0x000fe200078efcff */
[----:B------:R-:W-:Y:S01]  /*0fe0*/  CS2R R32, SRZ ;  /* 0x0000000000207805 */ /* 0x000fe2000001ff00 */
[-C--:B------:R-:W-:Y:S01]  /*0ff0*/  LEA R123, R2, R10.reuse, 0x6 ;  /* 0x0000000a027b7211 */ /* 0x080fe200078e30ff */
[--C-:B------:R-:W-:Y:S01]  /*1000*/  IMAD R2, R15, 0xb0, R10.reuse ;  /* 0x000000b00f027824 */ /* 0x100fe200078e020a */
[----:B------:R-:W-:Y:S01]  /*1010*/  LOP3.LUT R8, R9, 0x60, RZ, 0xfc, !PT ;  /* 0x0000006009087812 */ /* 0x000fe200078efcff */
[--C-:B------:R-:W-:Y:S01]  /*1020*/  IMAD R17, R17, 0xb0, R10.reuse ;  /* 0x000000b011117824 */ /* 0x100fe200078e020a */
[-C--:B------:R-:W-:Y:S01]  /*1030*/  LEA R3, R3, R10.reuse, 0x6 ;  /* 0x0000000a03037211 */ /* 0x080fe200078e30ff */
[--C-:B------:R-:W-:Y:S01]  /*1040*/  IMAD R19, R19, 0xb0, R10.reuse ;  /* 0x000000b013137824 */ /* 0x100fe200078e020a */
[----:B------:R-:W-:Y:S01]  /*1050*/  LOP3.LUT R9, R9, 0x70, RZ, 0xfc, !PT ;  /* 0x0000007009097812 */ /* 0x000fe200078efcff */
[--C-:B------:R-:W-:Y:S01]  /*1060*/  IMAD R48, R21, 0xb0, R10.reuse ;  /* 0x000000b015307824 */ /* 0x100fe200078e020a */
[-C--:B------:R-:W-:Y:S01]  /*1070*/  LEA R5, R5, R10.reuse, 0x6 ;  /* 0x0000000a05057211 */ /* 0x080fe200078e30ff */
[--C-:B------:R-:W-:Y:S01]  /*1080*/  IMAD R50, R23, 0xb0, R10.reuse ;  /* 0x000000b017327824 */ /* 0x100fe200078e020a */
[-C--:B------:R-:W-:Y:S01]  /*1090*/  LEA R6, R6, R10.reuse, 0x6 ;  /* 0x0000000a06067211 */ /* 0x080fe200078e30ff */
[--C-:B------:R-:W-:Y:S01]  /*10a0*/  IMAD R52, R25, 0xb0, R10.reuse ;  /* 0x000000b019347824 */ /* 0x100fe200078e020a */
[----:B------:R-:W-:Y:S01]  /*10b0*/  SHF.L.U32 R121, R121, 0x2, RZ ;  /* 0x0000000279797819 */ /* 0x000fe200000006ff */
[--C-:B------:R-:W-:Y:S01]  /*10c0*/  IMAD R54, R27, 0xb0, R10.reuse ;  /* 0x000000b01b367824 */ /* 0x100fe200078e020a */
[-C--:B------:R-:W-:Y:S01]  /*10d0*/  LEA R7, R7, R10.reuse, 0x6 ;  /* 0x0000000a07077211 */ /* 0x080fe200078e30ff */
[--C-:B------:R-:W-:Y:S01]  /*10e0*/  IMAD R56, R29, 0xb0, R10.reuse ;  /* 0x000000b01d387824 */ /* 0x100fe200078e020a */
[----:B------:R-:W-:Y:S01]  /*10f0*/  SHF.L.U32 R123, R123, 0x2, RZ ;  /* 0x000000027b7b7819 */ /* 0x000fe200000006ff */
[--C-:B------:R-:W-:Y:S01]  /*1100*/  IMAD R70, R41, 0xb0, R10.reuse ;  /* 0x000000b029467824 */ /* 0x100fe200078e020a */
[-C--:B------:R-:W-:Y:S01]  /*1110*/  LEA R8, R8, R10.reuse, 0x6 ;  /* 0x0000000a08087211 */ /* 0x080fe200078e30ff */
[-C--:B------:R-:W-:Y:S01]  /*1120*/  IMAD.WIDE R62, R62, R73.reuse, c[0x0][0x160] ;  /* 0x000058003e3e7625 */ /* 0x080fe200078e0249 */
[----:B------:R-:W-:Y:S01]  /*1130*/  SHF.L.U32 R125, R3, 0x2, RZ ;  /* 0x00000002037d7819 */ /* 0x000fe200000006ff */
[----:B------:R1:W-:Y:S01]  /*1140*/  LDGSTS.E.BYPASS.128 [R121], [R58.64] ;  /* 0x000000003a797fae */ /* 0x0003e2000b901c4a */
[----:B------:R-:W-:Y:S01]  /*1150*/  LEA R9, R9, R10, 0x6 ;  /* 0x0000000a09097211 */ /* 0x000fe200078e30ff */
[----:B------:R-:W-:Y:S01]  /*1160*/  IMAD R11, R11, 0xb0, R10 ;  /* 0x000000b00b0b7824 */ /* 0x000fe200078e020a */
[----:B------:R-:W-:Y:S01]  /*1170*/  SHF.L.U32 R127, R5, 0x2, RZ ;  /* 0x00000002057f7819 */ /* 0x000fe200000006ff */
[-C--:B------:R-:W-:Y:S01]  /*1180*/  IMAD.WIDE R64, R64, R73.reuse, c[0x0][0x160] ;  /* 0x0000580040407625 */ /* 0x080fe200078e0249 */
[----:B------:R-:W-:Y:S01]  /*1190*/  SHF.L.U32 R129, R6, 0x2, RZ ;  /* 0x0000000206817819 */ /* 0x000fe200000006ff */
[----:B------:R1:W-:Y:S01]  /*11a0*/  LDGSTS.E.BYPASS.128 [R123], [R60.64] ;  /* 0x000000003c7b7fae */ /* 0x0003e2000b901c4a */
[----:B------:R-:W-:Y:S01]  /*11b0*/  SHF.L.U32 R131, R7, 0x2, RZ ;  /* 0x0000000207837819 */ /* 0x000fe200000006ff */
[-C--:B------:R-:W-:Y:S01]  /*11c0*/  IMAD.WIDE R66, R66, R73.reuse, c[0x0][0x160] ;  /* 0x0000580042427625 */ /* 0x080fe200078e0249 */
[----:B------:R-:W-:Y:S01]  /*11d0*/  SHF.L.U32 R133, R8, 0x2, RZ ;  /* 0x0000000208857819 */ /* 0x000fe200000006ff */
[----:B------:R1:W-:Y:S01]  /*11e0*/  LDGSTS.E.BYPASS.128 [R125], [R62.64] ;  /* 0x000000003e7d7fae */ /* 0x0003e2000b901c4a */
[----:B------:R-:W-:Y:S01]  /*11f0*/  SHF.L.U32 R135, R9, 0x2, RZ ;  /* 0x0000000209877819 */ /* 0x000fe200000006ff */
[-C--:B------:R-:W-:Y:S01]  /*1200*/  IMAD.WIDE R68, R68, R73.reuse, c[0x0][0x160] ;  /* 0x0000580044447625 */ /* 0x080fe200078e0249 */
[----:B------:R-:W-:Y:S01]  /*1210*/  ISETP.GE.U32.AND P0, PT, R10, 0x30, PT ;  /* 0x000000300a00780c */ /* 0x000fe20003f06070 */
[----:B------:R1:W-:Y:S01]  /*1220*/  LDGSTS.E.BYPASS.128 [R127], [R64.64] ;  /* 0x00000000407f7fae */ /* 0x0003e2000b901c4a */
[----:B------:R-:W-:Y:S01]  /*1230*/  CS2R R20, SRZ ;  /* 0x0000000000147805 */ /* 0x000fe2000001ff00 */
[-C--:B------:R-:W-:Y:S01]  /*1240*/  IMAD.WIDE R2, R2, R73.reuse, c[0x0][0x168] ;  /* 0x00005a0002027625 */ /* 0x080fe200078e0249 */
[----:B------:R-:W-:Y:S01]  /*1250*/  CS2R R22, SRZ ;  /* 0x0000000000167805 */ /* 0x000fe2000001ff00 */
        /* <DEDUP_REMOVED lines=8> */
[----:B------:R-:W-:Y:S01]  /*12e0*/  CS2R R36, SRZ ;  /* 0x0000000000247805 */ /* 0x000fe2000001ff00 */
[----:B------:R-:W-:Y:S01]  /*12f0*/  CS2R R38, SRZ ;  /* 0x0000000000267805 */ /* 0x000fe2000001ff00 */
[----:B------:R-:W-:Y:S01]  /*1300*/  IMAD.WIDE R48, R48, R73, c[0x0][0x168] ;  /* 0x00005a0030307625 */ /* 0x000fe200078e0249 */
[----:B------:R-:W-:Y:S01]  /*1310*/  CS2R R40, SRZ ;  /* 0x0000000000287805 */ /* 0x000fe2000001ff00 */
[----:B------:R-:W-:-:S02]  /*1320*/  LOP3.LUT R122, R122, 0x7c, RZ, 0xc0, !PT ;  /* 0x0000007c7a7a7812 */ /* 0x000fc400078ec0ff */
[----:B------:R-:W-:-:S04]  /*1330*/  IMAD.WIDE R50, R50, R73, c[0x0][0x168] ;  /* 0x00005a0032327625 */ /* 0x000fc800078e0249 */
[----:B------:R-:W-:-:S04]  /*1340*/  IMAD.WIDE R52, R52, R73, c[0x0][0x168] ;  /* 0x00005a0034347625 */ /* 0x000fc800078e0249 */
[----:B------:R-:W-:-:S04]  /*1350*/  IMAD.WIDE R54, R54, R73, c[0x0][0x168] ;  /* 0x00005a0036367625 */ /* 0x000fc800078e0249 */
[----:B------:R-:W-:-:S04]  /*1360*/  IMAD.WIDE R56, R56, R73, c[0x0][0x168] ;  /* 0x00005a0038387625 */ /* 0x000fc800078e0249 */
[----:B------:R-:W-:-:S04]  /*1370*/  IMAD.WIDE R70, R70, R73, c[0x0][0x160] ;  /* 0x0000580046467625 */ /* 0x000fc800078e0249 */
[----:B------:R-:W-:Y:S01]  /*1380*/  IMAD.WIDE R72, R11, R73, c[0x0][0x160] ;  /* 0x000058000b487625 */ /* 0x000fe200078e0249 */
[----:B------:R1:W-:Y:S04]  /*1390*/  LDGSTS.E.BYPASS.128 [R133], [R70.64] ;  /* 0x0000000046857fae */ /* 0x0003e8000b901c4a */
[----:B------:R1:W-:Y:S04]  /*13a0*/  LDGSTS.E.BYPASS.128 [R135], [R72.64] ;  /* 0x0000000048877fae */ /* 0x0003e8000b901c4a */
[----:B------:R-:W0:Y:S04]  /*13b0*/  LDGDEPBAR ;  /* 0x00000000000079af */ /* 0x000e280000000000 */
[----:B------:R1:W-:Y:S04]  /*13c0*/  LDGSTS.E.BYPASS.128 [R121+0x20000], [R2.64] ;  /* 0x2000000002797fae */ /* 0x0003e8000b901c4a */
[----:B------:R1:W-:Y:S04]  /*13d0*/  LDGSTS.E.BYPASS.128 [R123+0x20000], [R44.64] ;  /* 0x200000002c7b7fae */ /* 0x0003e8000b901c4a */
[----:B------:R1:W-:Y:S04]  /*13e0*/  LDGSTS.E.BYPASS.128 [R125+0x20000], [R46.64] ;  /* 0x200000002e7d7fae */ /* 0x0003e8000b901c4a */
[----:B------:R1:W-:Y:S04]  /*13f0*/  LDGSTS.E.BYPASS.128 [R127+0x20000], [R48.64] ;  /* 0x20000000307f7fae */ /* 0x0003e8000b901c4a */
[----:B------:R1:W-:Y:S04]  /*1400*/  LDGSTS.E.BYPASS.128 [R129+0x20000], [R50.64] ;  /* 0x2000000032817fae */ /* 0x0003e8000b901c4a */
[----:B------:R1:W-:Y:S04]  /*1410*/  LDGSTS.E.BYPASS.128 [R131+0x20000], [R52.64] ;  /* 0x2000000034837fae */ /* 0x0003e8000b901c4a */
[----:B------:R1:W-:Y:S04]  /*1420*/  LDGSTS.E.BYPASS.128 [R133+0x20000], [R54.64] ;  /* 0x2000000036857fae */ /* 0x0003e8000b901c4a */
[----:B------:R1:W-:Y:S04]  /*1430*/  LDGSTS.E.BYPASS.128 [R135+0x20000], [R56.64] ;  /* 0x2000000038877fae */ /* 0x0003e8000b901c4a */
[----:B------:R-:W0:Y:S04]  /*1440*/  LDGDEPBAR ;  /* 0x00000000000079af */ /* 0x000e280000000000 */
[----:B------:R-:W-:Y:S06]  /*1450*/  BAR.SYNC 0x0 ;  /* 0x0000000000007b1d */ /* 0x000fec0000000000 */
[----:B------:R-:W-:Y:S01]  /*1460*/  @!PT LDS RZ, [RZ] ;  /* 0x00000000fffff984 */ /* 0x000fe20000000800 */
[----:B------:R-:W-:Y:S01]  /*1470*/  @!PT LDS RZ, [RZ] ;  /* 0x00000000fffff984 */ /* 0x000fe20000000800 */
[----:B------:R-:W-:Y:S01]  /*1480*/  @!PT LDS RZ, [RZ] ;  /* 0x00000000fffff984 */ /* 0x000fe20000000800 */
[----:B------:R1:W-:Y:S04]  /*1490*/  LDGSTS.E.BYPASS.128 [R121+0x8000], [R58.64+0x100] ;  /* 0x080001003a797fae */ /* 0x0003e8000b901c4a */
[----:B------:R1:W-:Y:S04]  /*14a0*/  LDGSTS.E.BYPASS.128 [R123+0x8000], [R60.64+0x100] ;  /* 0x080001003c7b7fae */ /* 0x0003e8000b901c4a */
[----:B------:R1:W-:Y:S04]  /*14b0*/  LDGSTS.E.BYPASS.128 [R125+0x8000], [R62.64+0x100] ;  /* 0x080001003e7d7fae */ /* 0x0003e8000b901c4a */
[----:B------:R1:W-:Y:S04]  /*14c0*/  LDGSTS.E.BYPASS.128 [R127+0x8000], [R64.64+0x100] ;  /* 0x08000100407f7fae */ /* 0x0003e8000b901c4a */
[----:B------:R1:W-:Y:S04]  /*14d0*/  LDGSTS.E.BYPASS.128 [R129+0x8000], [R66.64+0x100] ;  /* 0x0800010042817fae */ /* 0x0003e8000b901c4a */
[----:B------:R1:W-:Y:S04]  /*14e0*/  LDGSTS.E.BYPASS.128 [R131+0x8000], [R68.64+0x100] ;  /* 0x0800010044837fae */ /* 0x0003e8000b901c4a */
[----:B------:R1:W-:Y:S04]  /*14f0*/  LDGSTS.E.BYPASS.128 [R133+0x8000], [R70.64+0x100] ;  /* 0x0800010046857fae */ /* 0x0003e8000b901c4a */
[----:B------:R1:W-:Y:S04]  /*1500*/  LDGSTS.E.BYPASS.128 [R135+0x8000], [R72.64+0x100] ;  /* 0x0800010048877fae */ /* 0x0003e8000b901c4a */
[----:B------:R-:W0:Y:S04]  /*1510*/  LDGDEPBAR ;  /* 0x00000000000079af */ /* 0x000e280000000000 */
        /* <DEDUP_REMOVED lines=9> */
[----:B------:R-:W-:Y:S06]  /*15b0*/  BAR.SYNC 0x0 ;  /* 0x0000000000007b1d */ /* 0x000fec0000000000 */
[----:B------:R-:W-:Y:S01]  /*15c0*/  @!PT LDS RZ, [RZ] ;  /* 0x00000000fffff984 */ /* 0x000fe20000000800 */
[----:B------:R-:W-:Y:S01]  /*15d0*/  @!PT LDS RZ, [RZ] ;  /* 0x00000000fffff984 */ /* 0x000fe20000000800 */
[----:B------:R-:W-:Y:S01]  /*15e0*/  @!PT LDS RZ, [RZ] ;  /* 0x00000000fffff984 */ /* 0x000fe20000000800 */
[----:B------:R1:W-:Y:S04]  /*15f0*/  LDGSTS.E.BYPASS.128 [R121+0x10000], [R58.64+0x200], !P0 ;  /* 0x100002003a797fae */ /* 0x0003e8000c101c4a */
[----:B------:R1:W-:Y:S04]  /*1600*/  LDGSTS.E.BYPASS.128 [R123+0x10000], [R60.64+0x200], !P0 ;  /* 0x100002003c7b7fae */ /* 0x0003e8000c101c4a */
[----:B------:R1:W-:Y:S04]  /*1610*/  LDGSTS.E.BYPASS.128 [R125+0x10000], [R62.64+0x200], !P0 ;  /* 0x100002003e7d7fae */ /* 0x0003e8000c101c4a */
[----:B------:R1:W-:Y:S04]  /*1620*/  LDGSTS.E.BYPASS.128 [R127+0x10000], [R64.64+0x200], !P0 ;  /* 0x10000200407f7fae */ /* 0x0003e8000c101c4a */
[----:B------:R1:W-:Y:S04]  /*1630*/  LDGSTS.E.BYPASS.128 [R129+0x10000], [R66.64+0x200], !P0 ;  /* 0x1000020042817fae */ /* 0x0003e8000c101c4a */
[----:B------:R1:W-:Y:S04]  /*1640*/  LDGSTS.E.BYPASS.128 [R131+0x10000], [R68.64+0x200], !P0 ;  /* 0x1000020044837fae */ /* 0x0003e8000c101c4a */
[----:B------:R1:W-:Y:S04]  /*1650*/  LDGSTS.E.BYPASS.128 [R133+0x10000], [R70.64+0x200], !P0 ;  /* 0x1000020046857fae */ /* 0x0003e8000c101c4a */
[----:B------:R1:W-:Y:S04]  /*1660*/  LDGSTS.E.BYPASS.128 [R135+0x10000], [R72.64+0x200], !P0 ;  /* 0x1000020048877fae */ /* 0x0003e8000c101c4a */
[----:B------:R-:W0:Y:S04]  /*1670*/  LDGDEPBAR ;  /* 0x00000000000079af */ /* 0x000e280000000000 */
        /* <DEDUP_REMOVED lines=9> */
[----:B------:R-:W-:Y:S06]  /*1710*/  BAR.SYNC 0x0 ;  /* 0x0000000000007b1d */ /* 0x000fec0000000000 */
[----:B------:R-:W-:Y:S01]  /*1720*/  @!PT LDS RZ, [RZ] ;  /* 0x00000000fffff984 */ /* 0x000fe20000000800 */
[----:B------:R-:W-:Y:S01]  /*1730*/  @!PT LDS RZ, [RZ] ;  /* 0x00000000fffff984 */ /* 0x000fe20000000800 */
[----:B------:R-:W-:Y:S01]  /*1740*/  @!PT LDS RZ, [RZ] ;  /* 0x00000000fffff984 */ /* 0x000fe20000000800 */
[----:B------:R1:W-:Y:S04]  /*1750*/  LDGSTS.E.BYPASS.128 [R121+0x18000], [R58.64+0x300], !PT ;  /* 0x180003003a797fae */ /* 0x0003e8000f901c4a */
[----:B------:R1:W-:Y:S04]  /*1760*/  LDGSTS.E.BYPASS.128 [R123+0x18000], [R60.64+0x300], !PT ;  /* 0x180003003c7b7fae */ /* 0x0003e8000f901c4a */
[----:B------:R1:W-:Y:S04]  /*1770*/  LDGSTS.E.BYPASS.128 [R125+0x18000], [R62.64+0x300], !PT ;  /* 0x180003003e7d7fae */ /* 0x0003e8000f901c4a */
[----:B------:R1:W-:Y:S04]  /*1780*/  LDGSTS.E.BYPASS.128 [R127+0x18000], [R64.64+0x300], !PT ;  /* 0x18000300407f7fae */ /* 0x0003e8000f901c4a */
[----:B------:R1:W-:Y:S04]  /*1790*/  LDGSTS.E.BYPASS.128 [R129+0x18000], [R66.64+0x300], !PT ;  /* 0x1800030042817fae */ /* 0x0003e8000f901c4a */
[----:B------:R1:W-:Y:S04]  /*17a0*/  LDGSTS.E.BYPASS.128 [R131+0x18000], [R68.64+0x300], !PT ;  /* 0x1800030044837fae */ /* 0x0003e8000f901c4a */
[----:B------:R1:W-:Y:S04]  /*17b0*/  LDGSTS.E.BYPASS.128 [R133+0x18000], [R70.64+0x300], !PT ;  /* 0x1800030046857fae */ /* 0x0003e8000f901c4a */
[----:B------:R1:W-:Y:S04]  /*17c0*/  LDGSTS.E.BYPASS.128 [R135+0x18000], [R72.64+0x300], !PT ;  /* 0x1800030048877fae */ /* 0x0003e8000f901c4a */
[----:B------:R-:W0:Y:S04]  /*17d0*/  LDGDEPBAR ;  /* 0x00000000000079af */ /* 0x000e280000000000 */
        /* <DEDUP_REMOVED lines=8> */
[----:B------:R-:W0:Y:S01]  /*1860*/  LDGDEPBAR ;  /* 0x00000000000079af */ /* 0x000e220000000000 */
[----:B------:R-:W-:-:S04]  /*1870*/  DEPBAR.LE SB0, 0x6 ;  /* 0x000081800000791a */ /* 0x000fc80000000000 */
[----:B-1----:R-:W-:Y:S06]  /*1880*/  BAR.SYNC 0x0 ;  /* 0x0000000000007b1d */ /* 0x002fec0000000000 */
.L_x_1:
[----:B------:R-:W-:Y:S01]  /*1890*/  LEA R124, R122, UR8, 0x8 ;  /* 0x000000087a7c7c11 */ /* 0x000fe2000f8e40ff */
[----:B------:R-:W-:Y:S01]  /*18a0*/  LDS.128 R152, [R120.X4+UR4] ;  /* 0x0000000478987984 */ /* 0x000fe20008004c00 */
[----:B------:R-:W-:Y:S01]  /*18b0*/  IADD3 R75, R75, 0x1, RZ ;  /* 0x000000014b4b7810 */ /* 0x000fe20007ffe0ff */
[----:B------:R-:W-:Y:S02]  /*18c0*/  ULDC.64 UR10, c[0x0][0x118] ;  /* 0x00004600000a7ab9 */ /* 0x000fe40000000a00 */
[----:B------:R-:W1:Y:S01]  /*18d0*/  LDS.128 R4, [R124] ;  /* 0x000000007c047984 */ /* 0x000e620000000c00 */
[----:B------:R-:W-:-:S03]  /*18e0*/  ISETP.GE.AND P0, PT, R75, 0x4, PT ;  /* 0x000000044b00780c */ /* 0x000fc60003f06270 */
[----:B------:R-:W2:Y:S04]  /*18f0*/  LDS.128 R8, [R124+0x300] ;  /* 0x000300007c087984 */ /* 0x000ea80000000c00 */
[----:B------:R-:W3:Y:S04]  /*1900*/  LDS.128 R12, [R124+0x100] ;  /* 0x000100007c0c7984 */ /* 0x000ee80000000c00 */
[----:B------:R-:W4:Y:S04]  /*1910*/  LDS.128 R16, [R124+0x200] ;  /* 0x000200007c107984 */ /* 0x000f280000000c00 */
[----:B------:R-:W4:Y:S04]  /*1920*/  LDS.128 R136, [R120.X4+UR4+0x100] ;  /* 0x0001000478887984 */ /* 0x000f280008004c00 */
[----:B------:R-:W4:Y:S01]  /*1930*/  LDS.128 R116, [R120.X4+UR4+0x200] ;  /* 0x0002000478747984 */ /* 0x000f220008004c00 */
[C---:B-1----:R-:W-:Y:S01]  /*1940*/  FFMA R128, R152.reuse, R4, R112 ;  /* 0x0000000498807223 */ /* 0x042fe20000000070 */
[----:B--2---:R-:W-:-:S03]  /*1950*/  FFMA R130, R152, R8, R115 ;  /* 0x0000000898827223 */ /* 0x004fc60000000073 */
[C---:B------:R-:W-:Y:S01]  /*1960*/  FFMA R143, R153.reuse, R5, R128 ;  /* 0x00000005998f7223 */ /* 0x040fe20000000080 */
[----:B---3--:R-:W-:Y:S01]  /*1970*/  FFMA R112, R152, R12, R113 ;  /* 0x0000000c98707223 */ /* 0x008fe20000000071 */
[C---:B------:R-:W-:Y:S02]  /*1980*/  FFMA R141, R153.reuse, R9, R130 ;  /* 0x00000009998d7223 */ /* 0x040fe40000000082 */
[----:B------:R-:W-:Y:S01]  /*1990*/  FFMA R128, R154, R6, R143 ;  /* 0x000000069a807223 */ /* 0x000fe2000000008f */
[----:B----4-:R-:W-:Y:S01]  /*19a0*/  FFMA R114, R152, R16, R114 ;  /* 0x0000001098727223 */ /* 0x010fe20000000072 */
[----:B------:R-:W-:Y:S02]  /*19b0*/  FFMA R145, R153, R13, R112 ;  /* 0x0000000d99917223 */ /* 0x000fe40000000070 */
[----:B------:R-:W-:Y:S01]  /*19c0*/  FFMA R157, R155, R7, R128 ;  /* 0x000000079b9d7223 */ /* 0x000fe20000000080 */
[----:B------:R-:W-:Y:S01]  /*19d0*/  FFMA R132, R154, R10, R141 ;  /* 0x0000000a9a847223 */ /* 0x000fe2000000008d */
[-C--:B------:R-:W-:Y:S01]  /*19e0*/  FFMA R153, R153, R17.reuse, R114 ;  /* 0x0000001199997223 */ /* 0x080fe20000000072 */
[C---:B------:R-:W-:Y:S01]  /*19f0*/  FFMA R106, R136.reuse, R16, R106 ;  /* 0x00000010886a7223 */ /* 0x040fe2000000006a */
[----:B------:R-:W1:Y:S01]  /*1a00*/  LDS.128 R112, [R120.X4+UR4+0x300] ;  /* 0x0003000478707984 */ /* 0x000e620008004c00 */
[----:B------:R-:W-:Y:S01]  /*1a10*/  FFMA R104, R136, R4, R104 ;  /* 0x0000000488687223 */ /* 0x000fe20000000068 */
[----:B------:R-:W-:Y:S01]  /*1a20*/  FFMA R130, R154, R14, R145 ;  /* 0x0000000e9a827223 */ /* 0x000fe20000000091 */
[C---:B------:R-:W-:Y:S01]  /*1a30*/  FFMA R128, R136.reuse, R8, R107 ;  /* 0x0000000888807223 */ /* 0x040fe2000000006b */
[----:B------:R-:W-:Y:S01]  /*1a40*/  FFMA R136, R136, R12, R105 ;  /* 0x0000000c88887223 */ /* 0x000fe20000000069 */
[C---:B------:R-:W-:Y:S01]  /*1a50*/  FFMA R143, R137.reuse, R17, R106 ;  /* 0x00000011898f7223 */ /* 0x040fe2000000006a */
[C---:B------:R-:W-:Y:S01]  /*1a60*/  FFMA R145, R137.reuse, R5, R104 ;  /* 0x0000000589917223 */ /* 0x040fe20000000068 */
[C---:B------:R-:W-:Y:S01]  /*1a70*/  FFMA R141, R137.reuse, R9, R128 ;  /* 0x00000009898d7223 */ /* 0x040fe20000000080 */
[----:B------:R-:W2:Y:S01]  /*1a80*/  LDS.128 R104, [R120.X4+UR4+0x2000] ;  /* 0x0020000478687984 */ /* 0x000ea20008004c00 */
[----:B------:R-:W-:Y:S01]  /*1a90*/  FFMA R137, R137, R13, R136 ;  /* 0x0000000d89897223 */ /* 0x000fe20000000088 */
[-C--:B------:R-:W-:Y:S01]  /*1aa0*/  FFMA R154, R154, R18.reuse, R153 ;  /* 0x000000129a9a7223 */ /* 0x080fe20000000099 */
[C---:B------:R-:W-:Y:S01]  /*1ab0*/  FFMA R159, R155.reuse, R11, R132 ;  /* 0x0000000b9b9f7223 */ /* 0x040fe20000000084 */
[-C--:B------:R-:W-:Y:S01]  /*1ac0*/  FFMA R153, R155, R15.reuse, R130 ;  /* 0x0000000f9b997223 */ /* 0x080fe20000000082 */
[C---:B------:R-:W-:Y:S01]  /*1ad0*/  FFMA R130, R138.reuse, R18, R143 ;  /* 0x000000128a827223 */ /* 0x040fe2000000008f */
[C---:B------:R-:W-:Y:S01]  /*1ae0*/  FFMA R132, R138.reuse, R10, R141 ;  /* 0x0000000a8a847223 */ /* 0x040fe2000000008d */
[C---:B------:R-:W-:Y:S01]  /*1af0*/  FFMA R128, R138.reuse, R14, R137 ;  /* 0x0000000e8a807223 */ /* 0x040fe20000000089 */
[----:B------:R-:W-:Y:S01]  /*1b00*/  FFMA R138, R138, R6, R145 ;  /* 0x000000068a8a7223 */ /* 0x000fe20000000091 */
[C---:B------:R-:W-:Y:S01]  /*1b10*/  FFMA R90, R116.reuse, R16, R90 ;  /* 0x00000010745a7223 */ /* 0x040fe2000000005a */
[C---:B------:R-:W-:Y:S01]  /*1b20*/  FFMA R88, R116.reuse, R4, R88 ;  /* 0x0000000474587223 */ /* 0x040fe20000000058 */
[C---:B------:R-:W-:Y:S01]  /*1b30*/  FFMA R145, R139.reuse, R15, R128 ;  /* 0x0000000f8b917223 */ /* 0x040fe20000000080 */
[C---:B------:R-:W-:Y:S01]  /*1b40*/  FFMA R147, R139.reuse, R19, R130 ;  /* 0x000000138b937223 */ /* 0x040fe20000000082 */
[C---:B------:R-:W-:Y:S01]  /*1b50*/  FFMA R143, R139.reuse, R11, R132 ;  /* 0x0000000b8b8f7223 */ /* 0x040fe20000000084 */
[----:B------:R-:W-:Y:S01]  /*1b60*/  FFMA R141, R139, R7, R138 ;  /* 0x000000078b8d7223 */ /* 0x000fe2000000008a */
[C---:B------:R-:W-:Y:S01]  /*1b70*/  FFMA R128, R116.reuse, R8, R91 ;  /* 0x0000000874807223 */ /* 0x040fe2000000005b */
[----:B------:R-:W-:Y:S01]  /*1b80*/  FFMA R116, R116, R12, R89 ;  /* 0x0000000c74747223 */ /* 0x000fe20000000059 */
[C---:B------:R-:W-:Y:S01]  /*1b90*/  FFMA R139, R117.reuse, R17, R90 ;  /* 0x00000011758b7223 */ /* 0x040fe2000000005a */
[C---:B------:R-:W-:Y:S01]  /*1ba0*/  FFMA R149, R117.reuse, R5, R88 ;  /* 0x0000000575957223 */ /* 0x040fe20000000058 */
[C---:B------:R-:W-:Y:S01]  /*1bb0*/  FFMA R137, R117.reuse, R9, R128 ;  /* 0x0000000975897223 */ /* 0x040fe20000000080 */
[----:B------:R-:W3:Y:S01]  /*1bc0*/  LDS.128 R88, [R120.X4+UR4+0x2100] ;  /* 0x0021000478587984 */ /* 0x000ee20008004c00 */
[----:B------:R-:W-:Y:S01]  /*1bd0*/  FFMA R117, R117, R13, R116 ;  /* 0x0000000d75757223 */ /* 0x000fe20000000074 */
[C---:B------:R-:W-:Y:S01]  /*1be0*/  FFMA R128, R118.reuse, R18, R139 ;  /* 0x0000001276807223 */ /* 0x040fe2000000008b */
[C---:B------:R-:W-:Y:S01]  /*1bf0*/  FFMA R130, R118.reuse, R10, R137 ;  /* 0x0000000a76827223 */ /* 0x040fe20000000089 */
[-C--:B------:R-:W-:Y:S01]  /*1c00*/  FFMA R155, R155, R19.reuse, R154 ;  /* 0x000000139b9b7223 */ /* 0x080fe2000000009a */
[C---:B------:R-:W-:Y:S01]  /*1c10*/  FFMA R116, R118.reuse, R14, R117 ;  /* 0x0000000e76747223 */ /* 0x040fe20000000075 */
[----:B------:R-:W-:Y:S01]  /*1c20*/  FFMA R118, R118, R6, R149 ;  /* 0x0000000676767223 */ /* 0x000fe20000000095 */
[C---:B------:R-:W-:Y:S01]  /*1c30*/  FFMA R137, R119.reuse, R19, R128 ;  /* 0x0000001377897223 */ /* 0x040fe20000000080 */
[C---:B------:R-:W-:Y:S01]  /*1c40*/  FFMA R117, R119.reuse, R11, R130 ;  /* 0x0000000b77757223 */ /* 0x040fe20000000082 */
[C---:B------:R-:W-:Y:S01]  /*1c50*/  FFMA R139, R119.reuse, R15, R116 ;  /* 0x0000000f778b7223 */ /* 0x040fe20000000074 */
[----:B------:R-:W-:Y:S01]  /*1c60*/  FFMA R119, R119, R7, R118 ;  /* 0x0000000777777223 */ /* 0x000fe20000000076 */
[C---:B-1----:R-:W-:Y:S01]  /*1c70*/  FFMA R102, R112.reuse, R16, R102 ;  /* 0x0000001070667223 */ /* 0x042fe20000000066 */
[C---:B------:R-:W-:Y:S01]  /*1c80*/  FFMA R100, R112.reuse, R4, R100 ;  /* 0x0000000470647223 */ /* 0x040fe20000000064 */
[C---:B------:R-:W-:Y:S01]  /*1c90*/  FFMA R116, R112.reuse, R8, R103 ;  /* 0x0000000870747223 */ /* 0x040fe20000000067 */
[----:B------:R-:W-:Y:S01]  /*1ca0*/  FFMA R112, R112, R12, R101 ;  /* 0x0000000c70707223 */ /* 0x000fe20000000065 */
[C---:B------:R-:W-:Y:S01]  /*1cb0*/  FFMA R151, R113.reuse, R17, R102 ;  /* 0x0000001171977223 */ /* 0x040fe20000000066 */
[C---:B------:R-:W-:Y:S01]  /*1cc0*/  FFMA R161, R113.reuse, R5, R100 ;  /* 0x0000000571a17223 */ /* 0x040fe20000000064 */
[C---:B------:R-:W-:Y:S01]  /*1cd0*/  FFMA R149, R113.reuse, R9, R116 ;  /* 0x0000000971957223 */ /* 0x040fe20000000074 */
[----:B------:R-:W1:Y:S01]  /*1ce0*/  LDS.128 R100, [R120.X4+UR4+0x2200] ;  /* 0x0022000478647984 */ /* 0x000e620008004c00 */
[----:B------:R-:W-:Y:S01]  /*1cf0*/  FFMA R113, R113, R13, R112 ;  /* 0x0000000d71717223 */ /* 0x000fe20000000070 */
[C---:B--2---:R-:W-:Y:S01]  /*1d00*/  FFMA R110, R104.reuse, R16, R110 ;  /* 0x00000010686e7223 */ /* 0x044fe2000000006e */
[----:B------:R-:W-:Y:S01]  /*1d10*/  FFMA R108, R104, R4, R108 ;  /* 0x00000004686c7223 */ /* 0x000fe2000000006c */
[C---:B------:R-:W-:Y:S01]  /*1d20*/  FFMA R116, R114.reuse, R18, R151 ;  /* 0x0000001272747223 */ /* 0x040fe20000000097 */
[C---:B------:R-:W-:Y:S01]  /*1d30*/  FFMA R112, R114.reuse, R14, R113 ;  /* 0x0000000e72707223 */ /* 0x040fe20000000071 */
[C---:B------:R-:W-:Y:S01]  /*1d40*/  FFMA R163, R105.reuse, R17, R110 ;  /* 0x0000001169a37223 */ /* 0x040fe2000000006e */
[----:B------:R-:W-:Y:S01]  /*1d50*/  FFMA R165, R105, R5, R108 ;  /* 0x0000000569a57223 */ /* 0x000fe2000000006c */
[----:B------:R-:W-:Y:S01]  /*1d60*/  FFMA R118, R114, R10, R149 ;  /* 0x0000000a72767223 */ /* 0x000fe20000000095 */
[----:B------:R-:W-:Y:S01]  /*1d70*/  FFMA R113, R115, R15, R112 ;  /* 0x0000000f73717223 */ /* 0x000fe20000000070 */
[C---:B------:R-:W-:Y:S01]  /*1d80*/  FFMA R112, R104.reuse, R8, R111 ;  /* 0x0000000868707223 */ /* 0x040fe2000000006f */
[----:B------:R-:W-:Y:S01]  /*1d90*/  FFMA R104, R104, R12, R109 ;  /* 0x0000000c68687223 */ /* 0x000fe2000000006d */
[----:B------:R-:W-:Y:S01]  /*1da0*/  FFMA R114, R114, R6, R161 ;  /* 0x0000000672727223 */ /* 0x000fe200000000a1 */
[----:B------:R-:W2:Y:S01]  /*1db0*/  LDS.128 R108, [R120.X4+UR4+0x2300] ;  /* 0x00230004786c7984 */ /* 0x000ea20008004c00 */
[C---:B------:R-:W-:Y:S01]  /*1dc0*/  FFMA R161, R105.reuse, R9, R112 ;  /* 0x0000000969a17223 */ /* 0x040fe20000000070 */
[----:B------:R-:W-:Y:S01]  /*1dd0*/  FFMA R105, R105, R13, R104 ;  /* 0x0000000d69697223 */ /* 0x000fe20000000068 */
[C---:B------:R-:W-:Y:S01]  /*1de0*/  FFMA R112, R106.reuse, R18, R163 ;  /* 0x000000126a707223 */ /* 0x040fe200000000a3 */
[C---:B------:R-:W-:Y:S01]  /*1df0*/  FFMA R151, R115.reuse, R19, R116 ;  /* 0x0000001373977223 */ /* 0x040fe20000000074 */
[C---:B------:R-:W-:Y:S01]  /*1e00*/  FFMA R149, R115.reuse, R11, R118 ;  /* 0x0000000b73957223 */ /* 0x040fe20000000076 */
[----:B------:R-:W-:Y:S01]  /*1e10*/  FFMA R104, R106, R14, R105 ;  /* 0x0000000e6a687223 */ /* 0x000fe20000000069 */
[----:B------:R-:W-:Y:S01]  /*1e20*/  FFMA R115, R115, R7, R114 ;  /* 0x0000000773737223 */ /* 0x000fe20000000072 */
[C---:B---3--:R-:W-:Y:S01]  /*1e30*/  FFMA R98, R88.reuse, R16, R98 ;  /* 0x0000001058627223 */ /* 0x048fe20000000062 */
[C---:B------:R-:W-:Y:S01]  /*1e40*/  FFMA R96, R88.reuse, R4, R96 ;  /* 0x0000000458607223 */ /* 0x040fe20000000060 */
[----:B------:R-:W-:Y:S01]  /*1e50*/  FFMA R163, R107, R15, R104 ;  /* 0x0000000f6ba37223 */ /* 0x000fe20000000068 */
[C---:B------:R-:W-:Y:S01]  /*1e60*/  FFMA R104, R88.reuse, R8, R99 ;  /* 0x0000000858687223 */ /* 0x040fe20000000063 */
[----:B------:R-:W-:Y:S01]  /*1e70*/  FFMA R88, R88, R12, R97 ;  /* 0x0000000c58587223 */ /* 0x000fe20000000061 */
[C---:B------:R-:W-:Y:S01]  /*1e80*/  FFMA R114, R106.reuse, R10, R161 ;  /* 0x0000000a6a727223 */ /* 0x040fe200000000a1 */
[----:B------:R-:W-:Y:S01]  /*1e90*/  FFMA R106, R106, R6, R165 ;  /* 0x000000066a6a7223 */ /* 0x000fe200000000a5 */
[C---:B------:R-:W-:Y:S01]  /*1ea0*/  FFMA R165, R89.reuse, R9, R104 ;  /* 0x0000000959a57223 */ /* 0x040fe20000000068 */
[C---:B------:R-:W-:Y:S01]  /*1eb0*/  FFMA R167, R89.reuse, R17, R98 ;  /* 0x0000001159a77223 */ /* 0x040fe20000000062 */
[C---:B------:R-:W-:Y:S01]  /*1ec0*/  FFMA R169, R89.reuse, R5, R96 ;  /* 0x0000000559a97223 */ /* 0x040fe20000000060 */
[----:B------:R-:W-:Y:S01]  /*1ed0*/  FFMA R89, R89, R13, R88 ;  /* 0x0000000d59597223 */ /* 0x000fe20000000058 */
[----:B------:R-:W3:Y:S01]  /*1ee0*/  LDS.128 R96, [R120.X4+UR4+0x4000] ;  /* 0x0040000478607984 */ /* 0x000ee20008004c00 */
[C---:B------:R-:W-:Y:S01]  /*1ef0*/  FFMA R161, R107.reuse, R19, R112 ;  /* 0x000000136ba17223 */ /* 0x040fe20000000070 */
[C---:B------:R-:W-:Y:S01]  /*1f00*/  FFMA R105, R107.reuse, R11, R114 ;  /* 0x0000000b6b697223 */ /* 0x040fe20000000072 */
[C---:B------:R-:W-:Y:S01]  /*1f10*/  FFMA R88, R90.reuse, R14, R89 ;  /* 0x0000000e5a587223 */ /* 0x040fe20000000059 */
[----:B------:R-:W-:Y:S01]  /*1f20*/  FFMA R107, R107, R7, R106 ;  /* 0x000000076b6b7223 */ /* 0x000fe2000000006a */
[C---:B------:R-:W-:Y:S01]  /*1f30*/  FFMA R104, R90.reuse, R18, R167 ;  /* 0x000000125a687223 */ /* 0x040fe200000000a7 */
[C---:B------:R-:W-:Y:S01]  /*1f40*/  FFMA R106, R90.reuse, R10, R165 ;  /* 0x0000000a5a6a7223 */ /* 0x040fe200000000a5 */
[----:B------:R-:W-:Y:S01]  /*1f50*/  FFMA R90, R90, R6, R169 ;  /* 0x000000065a5a7223 */ /* 0x000fe200000000a9 */
[C---:B------:R-:W-:Y:S01]  /*1f60*/  FFMA R169, R91.reuse, R15, R88 ;  /* 0x0000000f5ba97223 */ /* 0x040fe20000000058 */
[C---:B-1----:R-:W-:Y:S01]  /*1f70*/  FFMA R88, R100.reuse, R8, R95 ;  /* 0x0000000864587223 */ /* 0x042fe2000000005f */
[C---:B------:R-:W-:Y:S01]  /*1f80*/  FFMA R94, R100.reuse, R16, R94 ;  /* 0x00000010645e7223 */ /* 0x040fe2000000005e */
[C---:B------:R-:W-:Y:S01]  /*1f90*/  FFMA R92, R100.reuse, R4, R92 ;  /* 0x00000004645c7223 */ /* 0x040fe2000000005c */
[----:B------:R-:W-:Y:S01]  /*1fa0*/  FFMA R100, R100, R12, R93 ;  /* 0x0000000c64647223 */ /* 0x000fe2000000005d */
[C---:B------:R-:W-:Y:S01]  /*1fb0*/  FFMA R165, R91.reuse, R19, R104 ;  /* 0x000000135ba57223 */ /* 0x040fe20000000068 */
[C---:B------:R-:W-:Y:S01]  /*1fc0*/  FFMA R167, R91.reuse, R11, R106 ;  /* 0x0000000b5ba77223 */ /* 0x040fe2000000006a */
[----:B------:R-:W-:Y:S01]  /*1fd0*/  FFMA R171, R91, R7, R90 ;  /* 0x000000075bab7223 */ /* 0x000fe2000000005a */
[C---:B------:R-:W-:Y:S01]  /*1fe0*/  FFMA R93, R101.reuse, R9, R88 ;  /* 0x00000009655d7223 */ /* 0x040fe20000000058 */
[C---:B------:R-:W-:Y:S01]  /*1ff0*/  FFMA R95, R101.reuse, R17, R94 ;  /* 0x00000011655f7223 */ /* 0x040fe2000000005e */
[----:B------:R-:W1:Y:S01]  /*2000*/  LDS.128 R88, [R120.X4+UR4+0x4100] ;  /* 0x0041000478587984 */ /* 0x000e620008004c00 */
[C---:B------:R-:W-:Y:S01]  /*2010*/  FFMA R173, R101.reuse, R5, R92 ;  /* 0x0000000565ad7223 */ /* 0x040fe2000000005c */
        /* <DEDUP_REMOVED lines=12> */
[----:B------:R-:W-:Y:S01]  /*20e0*/  FFMA R175, R103, R19, R94 ;  /* 0x0000001367af7223 */ /* 0x000fe2000000005e */
[----:B------:R-:W2:Y:S01]  /*20f0*/  LDS.128 R84, [R120.X4+UR4+0x4200] ;  /* 0x0042000478547984 */ /* 0x000ea20008004c00 */
[C---:B------:R-:W-:Y:S01]  /*2100*/  FFMA R93, R109.reuse, R9, R92 ;  /* 0x000000096d5d7223 */ /* 0x040fe2000000005c */
[----:B------:R-:W-:Y:S01]  /*2110*/  FFMA R109, R109, R13, R108 ;  /* 0x0000000d6d6d7223 */ /* 0x000fe2000000006c */
[C---:B------:R-:W-:Y:S01]  /*2120*/  FFMA R94, R110.reuse, R18, R95 ;  /* 0x000000126e5e7223 */ /* 0x040fe2000000005f */
[----:B------:R-:W-:Y:S01]  /*2130*/  FFMA R101, R103, R11, R100 ;  /* 0x0000000b67657223 */ /* 0x000fe20000000064 */
[C---:B------:R-:W-:Y:S01]  /*2140*/  FFMA R100, R110.reuse, R10, R93 ;  /* 0x0000000a6e647223 */ /* 0x040fe2000000005d */
[----:B------:R-:W-:Y:S01]  /*2150*/  FFMA R92, R110, R14, R109 ;  /* 0x0000000e6e5c7223 */ /* 0x000fe2000000006d */
[C---:B---3--:R-:W-:Y:S01]  /*2160*/  FFMA R82, R96.reuse, R16, R82 ;  /* 0x0000001060527223 */ /* 0x048fe20000000052 */
        /* <DEDUP_REMOVED lines=24> */
[----:B------:R-:W-:Y:S01]  /*22f0*/  FFMA R89, R89, R13, R88 ;  /* 0x0000000d59597223 */ /* 0x000fe20000000058 */
[----:B------:R-:W-:Y:S01]  /*2300*/  FFMA R187, R99, R7, R98 ;  /* 0x0000000763bb7223 */ /* 0x000fe20000000062 */
[C---:B------:R-:W-:Y:S01]  /*2310*/  FFMA R78, R90.reuse, R18, R79 ;  /* 0x000000125a4e7223 */ /* 0x040fe2000000004f */
[----:B------:R-:W1:Y:S01]  /*2320*/  LDS.128 R96, [R120.X4+UR4+0x6000] ;  /* 0x0060000478607984 */ /* 0x000e620008004c00 */
[C---:B------:R-:W-:Y:S01]  /*2330*/  FFMA R76, R90.reuse, R14, R89 ;  /* 0x0000000e5a4c7223 */ /* 0x040fe20000000059 */
[C---:B------:R-:W-:Y:S01]  /*2340*/  FFMA R80, R90.reuse, R10, R77 ;  /* 0x0000000a5a507223 */ /* 0x040fe2000000004d */
[C---:B------:R-:W-:Y:S01]  /*2350*/  FFMA R189, R91.reuse, R19, R78 ;  /* 0x000000135bbd7223 */ /* 0x040fe2000000004e */
[----:B------:R-:W-:Y:S01]  /*2360*/  FFMA R90, R90, R6, R81 ;  /* 0x000000065a5a7223 */ /* 0x000fe20000000051 */
[----:B------:R-:W-:Y:S01]  /*2370*/  FFMA R193, R91, R15, R76 ;  /* 0x0000000f5bc17223 */ /* 0x000fe2000000004c */
[C---:B--2---:R-:W-:Y:S01]  /*2380*/  FFMA R76, R84.reuse, R8, R43 ;  /* 0x00000008544c7223 */ /* 0x044fe2000000002b */
[C---:B------:R-:W-:Y:S01]  /*2390*/  FFMA R42, R84.reuse, R16, R42 ;  /* 0x00000010542a7223 */ /* 0x040fe2000000002a */
[C---:B------:R-:W-:Y:S01]  /*23a0*/  FFMA R40, R84.reuse, R4, R40 ;  /* 0x0000000454287223 */ /* 0x040fe20000000028 */
[----:B------:R-:W-:Y:S01]  /*23b0*/  FFMA R84, R84, R12, R41 ;  /* 0x0000000c54547223 */ /* 0x000fe20000000029 */
[C---:B------:R-:W-:Y:S01]  /*23c0*/  FFMA R43, R85.reuse, R9, R76 ;  /* 0x00000009552b7223 */ /* 0x040fe2000000004c */
[C---:B------:R-:W-:Y:S01]  /*23d0*/  FFMA R41, R85.reuse, R17, R42 ;  /* 0x0000001155297223 */ /* 0x040fe2000000002a */
[----:B------:R-:W2:Y:S01]  /*23e0*/  LDS.128 R76, [R120.X4+UR4+0x6100] ;  /* 0x00610004784c7984 */ /* 0x000ea20008004c00 */
[C---:B------:R-:W-:Y:S01]  /*23f0*/  FFMA R81, R85.reuse, R5, R40 ;  /* 0x0000000555517223 */ /* 0x040fe20000000028 */
[----:B------:R-:W-:Y:S01]  /*2400*/  FFMA R85, R85, R13, R84 ;  /* 0x0000000d55557223 */ /* 0x000fe20000000054 */
[C---:B------:R-:W-:Y:S01]  /*2410*/  FFMA R42, R86.reuse, R10, R43 ;  /* 0x0000000a562a7223 */ /* 0x040fe2000000002b */
[-C--:B------:R-:W-:Y:S01]  /*2420*/  FFMA R191, R91, R11.reuse, R80 ;  /* 0x0000000b5bbf7223 */ /* 0x080fe20000000050 */
[C---:B------:R-:W-:Y:S01]  /*2430*/  FFMA R80, R86.reuse, R18, R41 ;  /* 0x0000001256507223 */ /* 0x040fe20000000029 */
[C---:B------:R-:W-:Y:S01]  /*2440*/  FFMA R40, R86.reuse, R14, R85 ;  /* 0x0000000e56287223 */ /* 0x040fe20000000055 */
        /* <DEDUP_REMOVED lines=9> */
[C---:B------:R-:W-:Y:S01]  /*24e0*/  FFMA R39, R93.reuse, R9, R42 ;  /* 0x000000095d277223 */ /* 0x040fe2000000002a */
[----:B------:R-:W3:Y:S01]  /*24f0*/  LDS.128 R80, [R120.X4+UR4+0x6200] ;  /* 0x0062000478507984 */ /* 0x000ee20008004c00 */
[C---:B------:R-:W-:Y:S01]  /*2500*/  FFMA R37, R93.reuse, R17, R38 ;  /* 0x000000115d257223 */ /* 0x040fe20000000026 */
[----:B------:R-:W-:Y:S01]  /*2510*/  FFMA R93, R93, R5, R36 ;  /* 0x000000055d5d7223 */ /* 0x000fe20000000024 */
[C---:B------:R-:W-:Y:S01]  /*2520*/  FFMA R36, R94.reuse, R14, R41 ;  /* 0x0000000e5e247223 */ /* 0x040fe20000000029 */
[C---:B------:R-:W-:Y:S01]  /*2530*/  FFMA R38, R94.reuse, R10, R39 ;  /* 0x0000000a5e267223 */ /* 0x040fe20000000027 */
[C---:B------:R-:W-:Y:S01]  /*2540*/  FFMA R40, R94.reuse, R18, R37 ;  /* 0x000000125e287223 */ /* 0x040fe20000000025 */
[----:B------:R-:W-:Y:S01]  /*2550*/  FFMA R203, R87, R7, R86 ;  /* 0x0000000757cb7223 */ /* 0x000fe20000000056 */
[C---:B------:R-:W-:Y:S01]  /*2560*/  FFMA R211, R95.reuse, R15, R36 ;  /* 0x0000000f5fd37223 */ /* 0x040fe20000000024 */
[----:B------:R-:W-:Y:S01]  /*2570*/  FFMA R209, R95, R11, R38 ;  /* 0x0000000b5fd17223 */ /* 0x000fe20000000026 */
[----:B------:R-:W4:Y:S01]  /*2580*/  LDS.128 R84, [R120.X4+UR4+0x6300] ;  /* 0x0063000478547984 */ /* 0x000f220008004c00 */
        /* <DEDUP_REMOVED lines=9> */
[C---:B------:R-:W-:Y:S01]  /*2620*/  FFMA R32, R98.reuse, R14, R37 ;  /* 0x0000000e62207223 */ /* 0x040fe20000000025 */
[C---:B------:R-:W-:Y:S01]  /*2630*/  FFMA R34, R98.reuse, R10, R35 ;  /* 0x0000000a62227223 */ /* 0x040fe20000000023 */
[----:B------:R-:W-:Y:S01]  /*2640*/  FFMA R36, R98, R18, R33 ;  /* 0x0000001262247223 */ /* 0x000fe20000000021 */
[----:B------:R-:W-:Y:S01]  /*2650*/  FFMA R205, R95, R7, R94 ;  /* 0x000000075fcd7223 */ /* 0x000fe2000000005e */
[C---:B------:R-:W-:Y:S01]  /*2660*/  FFMA R219, R99.reuse, R15, R32 ;  /* 0x0000000f63db7223 */ /* 0x040fe20000000020 */
[----:B------:R-:W-:Y:S01]  /*2670*/  FFMA R215, R99, R11, R34 ;  /* 0x0000000b63d77223 */ /* 0x000fe20000000022 */
[C---:B--2---:R-:W-:Y:S01]  /*2680*/  FFMA R32, R76.reuse, R12, R29 ;  /* 0x0000000c4c207223 */ /* 0x044fe2000000001d */
        /* <DEDUP_REMOVED lines=8> */
[-C--:B------:R-:W-:Y:S01]  /*2710*/  FFMA R213, R99, R19.reuse, R36 ;  /* 0x0000001363d57223 */ /* 0x080fe20000000024 */
[C---:B------:R-:W-:Y:S01]  /*2720*/  FFMA R76, R78.reuse, R14, R31 ;  /* 0x0000000e4e4c7223 */ /* 0x040fe2000000001f */
[C---:B------:R-:W-:Y:S01]  /*2730*/  FFMA R94, R78.reuse, R10, R29 ;  /* 0x0000000a4e5e7223 */ /* 0x040fe2000000001d */
[----:B------:R-:W-:Y:S01]  /*2740*/  LDS.128 R88, [R120.X4+UR4+0x10] ;  /* 0x0000100478587984 */ /* 0x000fe20008004c00 */
[C---:B------:R-:W-:Y:S01]  /*2750*/  FFMA R92, R78.reuse, R6, R33 ;  /* 0x000000064e5c7223 */ /* 0x040fe20000000021 */
[----:B------:R-:W-:Y:S01]  /*2760*/  FFMA R78, R78, R18, R77 ;  /* 0x000000124e4e7223 */ /* 0x000fe2000000004d */
[----:B------:R-:W-:Y:S01]  /*2770*/  FFMA R207, R95, R19, R40 ;  /* 0x000000135fcf7223 */ /* 0x000fe20000000028 */
[----:B------:R-:W1:Y:S01]  /*2780*/  LDS.128 R28, [R124+0x10] ;  /* 0x000010007c1c7984 */ /* 0x000e620000000c00 */
[C---:B------:R-:W-:Y:S01]  /*2790*/  FFMA R223, R79.reuse, R11, R94 ;  /* 0x0000000b4fdf7223 */ /* 0x040fe2000000005e */
[C---:B------:R-:W-:Y:S01]  /*27a0*/  FFMA R77, R79.reuse, R19, R78 ;  /* 0x000000134f4d7223 */ /* 0x040fe2000000004e */
[C---:B------:R-:W-:Y:S01]  /*27b0*/  FFMA R221, R79.reuse, R7, R92 ;  /* 0x000000074fdd7223 */ /* 0x040fe2000000005c */
[----:B------:R-:W2:Y:S01]  /*27c0*/  LDS.128 R36, [R124+0x110] ;  /* 0x000110007c247984 */ /* 0x000ea20000000c00 */
[----:B------:R-:W-:Y:S01]  /*27d0*/  FFMA R79, R79, R15, R76 ;  /* 0x0000000f4f4f7223 */ /* 0x000fe2000000004c */
[C---:B---3--:R-:W-:Y:S01]  /*27e0*/  FFMA R76, R80.reuse, R16, R26 ;  /* 0x00000010504c7223 */ /* 0x048fe2000000001a */
[C---:B------:R-:W-:Y:S01]  /*27f0*/  FFMA R78, R80.reuse, R8, R27 ;  /* 0x00000008504e7223 */ /* 0x040fe2000000001b */
[----:B------:R-:W3:Y:S01]  /*2800*/  LDS.128 R32, [R124+0x310] ;  /* 0x000310007c207984 */ /* 0x000ee20000000c00 */
[C---:B------:R-:W-:Y:S01]  /*2810*/  FFMA R26, R80.reuse, R12, R25 ;  /* 0x0000000c501a7223 */ /* 0x040fe20000000019 */
[----:B------:R-:W-:Y:S01]  /*2820*/  FFMA R24, R80, R4, R24 ;  /* 0x0000000450187223 */ /* 0x000fe20000000018 */
[----:B------:R-:W-:Y:S01]  /*2830*/  FFMA R98, R98, R6, R97 ;  /* 0x0000000662627223 */ /* 0x000fe20000000061 */
[----:B------:R-:W3:Y:S01]  /*2840*/  LDS.128 R40, [R124+0x210] ;  /* 0x000210007c287984 */ /* 0x000ee20000000c00 */
[C---:B------:R-:W-:Y:S01]  /*2850*/  FFMA R93, R81.reuse, R17, R76 ;  /* 0x00000011515d7223 */ /* 0x040fe2000000004c */
[C---:B------:R-:W-:Y:S01]  /*2860*/  FFMA R95, R81.reuse, R9, R78 ;  /* 0x00000009515f7223 */ /* 0x040fe2000000004e */
[C---:B------:R-:W-:Y:S01]  /*2870*/  FFMA R97, R81.reuse, R13, R26 ;  /* 0x0000000d51617223 */ /* 0x040fe2000000001a */
[-C--:B------:R-:W-:Y:S01]  /*2880*/  FFMA R81, R81, R5.reuse, R24 ;  /* 0x0000000551517223 */ /* 0x080fe20000000018 */
[C---:B----4-:R-:W-:Y:S01]  /*2890*/  FFMA R4, R84.reuse, R4, R20 ;  /* 0x0000000454047223 */ /* 0x050fe20000000014 */
[----:B------:R-:W4:Y:S01]  /*28a0*/  LDS.128 R24, [R120.X4+UR4+0x110] ;  /* 0x0001100478187984 */ /* 0x000f220008004c00 */
[C---:B------:R-:W-:Y:S01]  /*28b0*/  FFMA R8, R84.reuse, R8, R23 ;  /* 0x0000000854087223 */ /* 0x040fe20000000017 */
[C---:B------:R-:W-:Y:S01]  /*28c0*/  FFMA R16, R84.reuse, R16, R22 ;  /* 0x0000001054107223 */ /* 0x040fe20000000016 */
[----:B------:R-:W-:Y:S01]  /*28d0*/  FFMA R12, R84, R12, R21 ;  /* 0x0000000c540c7223 */ /* 0x000fe20000000015 */
[C---:B------:R-:W-:Y:S01]  /*28e0*/  FFMA R5, R85.reuse, R5, R4 ;  /* 0x0000000555057223 */ /* 0x040fe20000000004 */
[----:B------:R-:W4:Y:S01]  /*28f0*/  LDS.128 R20, [R120.X4+UR4+0x210] ;  /* 0x0002100478147984 */ /* 0x000f220008004c00 */
[-C--:B------:R-:W-:Y:S01]  /*2900*/  FFMA R110, R110, R6.reuse, R177 ;  /* 0x000000066e6e7223 */ /* 0x080fe200000000b1 */
[-C--:B------:R-:W-:Y:S01]  /*2910*/  FFMA R76, R82, R6.reuse, R81 ;  /* 0x00000006524c7223 */ /* 0x080fe20000000051 */
[----:B------:R-:W-:Y:S01]  /*2920*/  FFMA R6, R86, R6, R5 ;  /* 0x0000000656067223 */ /* 0x000fe20000000005 */
[C---:B------:R-:W-:Y:S01]  /*2930*/  FFMA R9, R85.reuse, R9, R8 ;  /* 0x0000000955097223 */ /* 0x040fe20000000008 */
[-C--:B------:R-:W-:Y:S01]  /*2940*/  FFMA R78, R82, R10.reuse, R95 ;  /* 0x0000000a524e7223 */ /* 0x080fe2000000005f */
[----:B------:R-:W-:Y:S01]  /*2950*/  FFMA R13, R85, R13, R12 ;  /* 0x0000000d550d7223 */ /* 0x000fe2000000000c */
[----:B------:R-:W-:Y:S01]  /*2960*/  FFMA R227, R87, R7, R6 ;  /* 0x0000000757e37223 */ /* 0x000fe20000000006 */
[----:B------:R-:W-:Y:S01]  /*2970*/  FFMA R10, R86, R10, R9 ;  /* 0x0000000a560a7223 */ /* 0x000fe20000000009 */
[C---:B------:R-:W-:Y:S01]  /*2980*/  FFMA R80, R82.reuse, R18, R93 ;  /* 0x0000001252507223 */ /* 0x040fe2000000005d */
[-C--:B------:R-:W-:Y:S01]  /*2990*/  FFMA R82, R82, R14.reuse, R97 ;  /* 0x0000000e52527223 */ /* 0x080fe20000000061 */
[----:B------:R-:W-:Y:S01]  /*29a0*/  FFMA R17, R85, R17, R16 ;  /* 0x0000001155117223 */ /* 0x000fe20000000010 */
[-C--:B------:R-:W-:Y:S01]  /*29b0*/  FFMA R177, R111, R11.reuse, R100 ;  /* 0x0000000b6fb17223 */ /* 0x080fe20000000064 */
[-C--:B------:R-:W-:Y:S01]  /*29c0*/  FFMA R97, R83, R11.reuse, R78 ;  /* 0x0000000b53617223 */ /* 0x080fe2000000004e */
[----:B------:R-:W-:Y:S01]  /*29d0*/  FFMA R14, R86, R14, R13 ;  /* 0x0000000e560e7223 */ /* 0x000fe2000000000d */
[----:B------:R-:W-:Y:S01]  /*29e0*/  FFMA R85, R87, R11, R10 ;  /* 0x0000000b57557223 */ /* 0x000fe2000000000a */
[-C--:B------:R-:W-:Y:S01]  /*29f0*/  FFMA R103, R103, R7.reuse, R102 ;  /* 0x0000000767677223 */ /* 0x080fe20000000066 */
[C---:B-1----:R-:W-:Y:S01]  /*2a00*/  FFMA R6, R88.reuse, R28, R157 ;  /* 0x0000001c58067223 */ /* 0x042fe2000000009d */
[-C--:B------:R-:W-:Y:S01]  /*2a10*/  FFMA R111, R111, R7.reuse, R110 ;  /* 0x000000076f6f7223 */ /* 0x080fe2000000006e */
[-C--:B------:R-:W-:Y:S01]  /*2a20*/  FFMA R217, R99, R7.reuse, R98 ;  /* 0x0000000763d97223 */ /* 0x080fe20000000062 */
[----:B------:R-:W-:Y:S01]  /*2a30*/  FFMA R93, R83, R7, R76 ;  /* 0x00000007535d7223 */ /* 0x000fe2000000004c */
[----:B--2---:R-:W-:Y:S01]  /*2a40*/  FFMA R4, R88, R36, R153 ;  /* 0x0000002458047223 */ /* 0x004fe20000000099 */
[----:B------:R-:W-:Y:S01]  /*2a50*/  FFMA R11, R89, R29, R6 ;  /* 0x0000001d590b7223 */ /* 0x000fe20000000006 */
[----:B------:R-:W-:Y:S01]  /*2a60*/  FFMA R18, R86, R18, R17 ;  /* 0x0000001256127223 */ /* 0x000fe20000000011 */
[----:B------:R-:W-:Y:S01]  /*2a70*/  FFMA R99, R83, R15, R82 ;  /* 0x0000000f53637223 */ /* 0x000fe20000000052 */
[C---:B---3--:R-:W-:Y:S01]  /*2a80*/  FFMA R8, R88.reuse, R32, R159 ;  /* 0x0000002058087223 */ /* 0x048fe2000000009f */
[----:B------:R-:W-:Y:S01]  /*2a90*/  FFMA R13, R89, R37, R4 ;  /* 0x00000025590d7223 */ /* 0x000fe20000000004 */
[----:B------:R-:W-:Y:S01]  /*2aa0*/  FFMA R225, R87, R19, R18 ;  /* 0x0000001357e17223 */ /* 0x000fe20000000012 */
[----:B------:R-:W1:Y:S01]  /*2ab0*/  LDS.128 R4, [R120.X4+UR4+0x310] ;  /* 0x0003100478047984 */ /* 0x000e620008004c00 */
[----:B------:R-:W-:Y:S01]  /*2ac0*/  FFMA R88, R88, R40, R155 ;  /* 0x0000002858587223 */ /* 0x000fe2000000009b */
[C---:B------:R-:W-:Y:S01]  /*2ad0*/  FFMA R9, R89.reuse, R33, R8 ;  /* 0x0000002159097223 */ /* 0x040fe20000000008 */
        /* <DEDUP_REMOVED lines=8> */
[C---:B----4-:R-:W-:Y:S01]  /*2b60*/  FFMA R10, R24.reuse, R32, R143 ;  /* 0x00000020180a7223 */ /* 0x050fe2000000008f */
[C---:B------:R-:W-:Y:S01]  /*2b70*/  FFMA R8, R24.reuse, R28, R141 ;  /* 0x0000001c18087223 */ /* 0x040fe2000000008d */
[C---:B------:R-:W-:Y:S01]  /*2b80*/  FFMA R12, R24.reuse, R40, R147 ;  /* 0x00000028180c7223 */ /* 0x040fe20000000093 */
[----:B------:R-:W-:Y:S01]  /*2b90*/  FFMA R24, R24, R36, R145 ;  /* 0x0000002418187223 */ /* 0x000fe20000000091 */
[----:B------:R-:W-:Y:S01]  /*2ba0*/  FFMA R87, R87, R15, R14 ;  /* 0x0000000f57577223 */ /* 0x000fe2000000000e */
[C---:B------:R-:W-:Y:S01]  /*2bb0*/  FFMA R13, R25.reuse, R33, R10 ;  /* 0x00000021190d7223 */ /* 0x040fe2000000000a */
[C---:B------:R-:W-:Y:S01]  /*2bc0*/  FFMA R15, R25.reuse, R41, R12 ;  /* 0x00000029190f7223 */ /* 0x040fe2000000000c */
[C---:B------:R-:W-:Y:S01]  /*2bd0*/  FFMA R17, R25.reuse, R29, R8 ;  /* 0x0000001d19117223 */ /* 0x040fe20000000008 */
[----:B------:R-:W-:Y:S01]  /*2be0*/  FFMA R25, R25, R37, R24 ;  /* 0x0000002519197223 */ /* 0x000fe20000000018 */
[----:B------:R-:W2:Y:S01]  /*2bf0*/  LDS.128 R8, [R120.X4+UR4+0x2010] ;  /* 0x0020100478087984 */ /* 0x000ea20008004c00 */
        /* <DEDUP_REMOVED lines=8> */
[----:B------:R-:W-:Y:S01]  /*2c80*/  FFMA R145, R27, R35, R16 ;  /* 0x000000231b917223 */ /* 0x000fe20000000010 */
[C---:B------:R-:W-:Y:S01]  /*2c90*/  FFMA R16, R20.reuse, R40, R137 ;  /* 0x0000002814107223 */ /* 0x040fe20000000089 */
[----:B------:R-:W-:Y:S01]  /*2ca0*/  FFMA R20, R20, R36, R139 ;  /* 0x0000002414147223 */ /* 0x000fe2000000008b */
        /* <DEDUP_REMOVED lines=8> */
[----:B------:R-:W-:Y:S01]  /*2d30*/  LDS.128 R80, [R120.X4+UR4+0x20] ;  /* 0x0000200478507984 */ /* 0x000fe20008004c00 */
[C---:B------:R-:W-:Y:S01]  /*2d40*/  FFMA R16, R22.reuse, R38, R21 ;  /* 0x0000002616107223 */ /* 0x040fe20000000015 */
[----:B------:R-:W-:Y:S01]  /*2d50*/  FFMA R22, R22, R30, R25 ;  /* 0x0000001e16167223 */ /* 0x000fe20000000019 */
[C---:B------:R-:W-:Y:S01]  /*2d60*/  FFMA R119, R23.reuse, R43, R18 ;  /* 0x0000002b17777223 */ /* 0x040fe20000000012 */
[C---:B------:R-:W-:Y:S01]  /*2d70*/  FFMA R117, R23.reuse, R35, R20 ;  /* 0x0000002317757223 */ /* 0x040fe20000000014 */
[C---:B------:R-:W-:Y:S01]  /*2d80*/  FFMA R137, R23.reuse, R39, R16 ;  /* 0x0000002717897223 */ /* 0x040fe20000000010 */
[C---:B-1----:R-:W-:Y:S01]  /*2d90*/  FFMA R18, R4.reuse, R32, R149 ;  /* 0x0000002004127223 */ /* 0x042fe20000000095 */
        /* <DEDUP_REMOVED lines=8> */
[----:B------:R-:W1:Y:S01]  /*2e20*/  LDS.128 R16, [R120.X4+UR4+0x2210] ;  /* 0x0022100478107984 */ /* 0x000e620008004c00 */
[C---:B------:R-:W-:Y:S01]  /*2e30*/  FFMA R20, R6.reuse, R42, R23 ;  /* 0x0000002a06147223 */ /* 0x040fe20000000017 */
[C---:B------:R-:W-:Y:S01]  /*2e40*/  FFMA R22, R6.reuse, R34, R21 ;  /* 0x0000002206167223 */ /* 0x040fe20000000015 */
[C---:B------:R-:W-:Y:S01]  /*2e50*/  FFMA R4, R6.reuse, R38, R5 ;  /* 0x0000002606047223 */ /* 0x040fe20000000005 */
[----:B------:R-:W-:Y:S01]  /*2e60*/  FFMA R6, R6, R30, R25 ;  /* 0x0000001e06067223 */ /* 0x000fe20000000019 */
[C---:B------:R-:W-:Y:S01]  /*2e70*/  FFMA R115, R7.reuse, R43, R20 ;  /* 0x0000002b07737223 */ /* 0x040fe20000000014 */
[C---:B--2---:R-:W-:Y:S01]  /*2e80*/  FFMA R20, R8.reuse, R40, R161 ;  /* 0x0000002808147223 */ /* 0x044fe200000000a1 */
[C---:B------:R-:W-:Y:S01]  /*2e90*/  FFMA R113, R7.reuse, R39, R4 ;  /* 0x0000002707717223 */ /* 0x040fe20000000004 */
[----:B------:R-:W-:Y:S01]  /*2ea0*/  FFMA R151, R7, R31, R6 ;  /* 0x0000001f07977223 */ /* 0x000fe20000000006 */
[C---:B------:R-:W-:Y:S01]  /*2eb0*/  FFMA R6, R8.reuse, R32, R105 ;  /* 0x0000002008067223 */ /* 0x040fe20000000069 */
[C---:B------:R-:W-:Y:S01]  /*2ec0*/  FFMA R4, R8.reuse, R28, R107 ;  /* 0x0000001c08047223 */ /* 0x040fe2000000006b */
[----:B------:R-:W-:Y:S01]  /*2ed0*/  FFMA R8, R8, R36, R163 ;  /* 0x0000002408087223 */ /* 0x000fe200000000a3 */
[C---:B------:R-:W-:Y:S01]  /*2ee0*/  FFMA R23, R9.reuse, R41, R20 ;  /* 0x0000002909177223 */ /* 0x040fe20000000014 */
[C---:B------:R-:W-:Y:S01]  /*2ef0*/  FFMA R21, R9.reuse, R33, R6 ;  /* 0x0000002109157223 */ /* 0x040fe20000000006 */
[----:B------:R-:W-:Y:S01]  /*2f00*/  FFMA R25, R9, R29, R4 ;  /* 0x0000001d09197223 */ /* 0x000fe20000000004 */
[----:B------:R-:W-:Y:S01]  /*2f10*/  FFMA R149, R7, R35, R22 ;  /* 0x0000002307957223 */ /* 0x000fe20000000016 */
[----:B------:R-:W-:Y:S01]  /*2f20*/  FFMA R9, R9, R37, R8 ;  /* 0x0000002509097223 */ /* 0x000fe20000000008 */
[----:B------:R-:W2:Y:S01]  /*2f30*/  LDS.128 R4, [R120.X4+UR4+0x2310] ;  /* 0x0023100478047984 */ /* 0x000ea20008004c00 */
[C---:B------:R-:W-:Y:S01]  /*2f40*/  FFMA R20, R10.reuse, R42, R23 ;  /* 0x0000002a0a147223 */ /* 0x040fe20000000017 */
[C---:B------:R-:W-:Y:S01]  /*2f50*/  FFMA R22, R10.reuse, R34, R21 ;  /* 0x000000220a167223 */ /* 0x040fe20000000015 */
[C---:B------:R-:W-:Y:S01]  /*2f60*/  FFMA R8, R10.reuse, R38, R9 ;  /* 0x000000260a087223 */ /* 0x040fe20000000009 */
[----:B------:R-:W-:Y:S01]  /*2f70*/  FFMA R10, R10, R30, R25 ;  /* 0x0000001e0a0a7223 */ /* 0x000fe20000000019 */
[C---:B------:R-:W-:Y:S01]  /*2f80*/  FFMA R157, R11.reuse, R43, R20 ;  /* 0x0000002b0b9d7223 */ /* 0x040fe20000000014 */
[C---:B---3--:R-:W-:Y:S01]  /*2f90*/  FFMA R20, R12.reuse, R40, R165 ;  /* 0x000000280c147223 */ /* 0x048fe200000000a5 */
[C---:B------:R-:W-:Y:S01]  /*2fa0*/  FFMA R107, R11.reuse, R39, R8 ;  /* 0x000000270b6b7223 */ /* 0x040fe20000000008 */
[C---:B------:R-:W-:Y:S01]  /*2fb0*/  FFMA R159, R11.reuse, R31, R10 ;  /* 0x0000001f0b9f7223 */ /* 0x040fe2000000000a */
        /* <DEDUP_REMOVED lines=14> */
[C---:B-1----:R-:W-:Y:S01]  /*30a0*/  FFMA R20, R16.reuse, R40, R175 ;  /* 0x0000002810147223 */ /* 0x042fe200000000af */
        /* <DEDUP_REMOVED lines=102> */
[C---:B-1----:R-:W-:Y:S01]  /*3710*/  FFMA R4, R8.reuse, R36, R219 ;  /* 0x0000002408047223 */ /* 0x042fe200000000db */
        /* <DEDUP_REMOVED lines=17> */
[C---:B--2---:R-:W-:Y:S01]  /*3830*/  FFMA R10, R12.reuse, R36, R79 ;  /* 0x000000240c0a7223 */ /* 0x044fe2000000004f */
        /* <DEDUP_REMOVED lines=11> */
[----:B------:R-:W2:Y:S01]  /*38f0*/  LDS.128 R20, [R124+0x120] ;  /* 0x000120007c147984 */ /* 0x000ea20000000c00 */
[----:B------:R-:W-:Y:S01]  /*3900*/  FFMA R147, R27, R31, R26 ;  /* 0x0000001f1b937223 */ /* 0x000fe2000000001a */
[----:B------:R-:W-:Y:S01]  /*3910*/  FFMA R14, R14, R42, R13 ;  /* 0x0000002a0e0e7223 */ /* 0x000fe2000000000d */
[C---:B------:R-:W-:Y:S01]  /*3920*/  FFMA R223, R15.reuse, R39, R12 ;  /* 0x000000270fdf7223 */ /* 0x040fe2000000000c */
[----:B------:R-:W4:Y:S01]  /*3930*/  LDS.128 R8, [R124+0x20] ;  /* 0x000020007c087984 */ /* 0x000f220000000c00 */
[C---:B------:R-:W-:Y:S01]  /*3940*/  FFMA R217, R15.reuse, R31, R84 ;  /* 0x0000001f0fd97223 */ /* 0x040fe20000000054 */
[C---:B------:R-:W-:Y:S01]  /*3950*/  FFMA R219, R15.reuse, R43, R14 ;  /* 0x0000002b0fdb7223 */ /* 0x040fe2000000000e */
[C---:B---3--:R-:W-:Y:S01]  /*3960*/  FFMA R14, R16.reuse, R40, R95 ;  /* 0x00000028100e7223 */ /* 0x048fe2000000005f */
[----:B------:R-:W3:Y:S01]  /*3970*/  LDS.128 R24, [R124+0x320] ;  /* 0x000320007c187984 */ /* 0x000ee20000000c00 */
[C---:B------:R-:W-:Y:S01]  /*3980*/  FFMA R12, R16.reuse, R36, R99 ;  /* 0x00000024100c7223 */ /* 0x040fe20000000063 */
[C---:B------:R-:W-:Y:S01]  /*3990*/  FFMA R84, R16.reuse, R32, R97 ;  /* 0x0000002010547223 */ /* 0x040fe20000000061 */
[----:B------:R-:W-:Y:S01]  /*39a0*/  FFMA R16, R16, R28, R93 ;  /* 0x0000001c10107223 */ /* 0x000fe2000000005d */
[----:B------:R-:W3:Y:S01]  /*39b0*/  LDS.128 R76, [R124+0x220] ;  /* 0x000220007c4c7984 */ /* 0x000ee20000000c00 */
        /* <DEDUP_REMOVED lines=8> */
[----:B------:R-:W-:Y:S01]  /*3a40*/  FFMA R91, R91, R43, R90 ;  /* 0x0000002b5b5b7223 */ /* 0x000fe2000000005a */
        /* <DEDUP_REMOVED lines=15> */
[C---:B------:R-:W-:Y:S01]  /*3b40*/  FFMA R30, R6.reuse, R30, R29 ;  /* 0x0000001e061e7223 */ /* 0x040fe2000000001d */
[C---:B------:R-:W-:Y:S01]  /*3b50*/  FFMA R34, R6.reuse, R34, R33 ;  /* 0x0000002206227223 */ /* 0x040fe20000000021 */
[C---:B------:R-:W-:Y:S01]  /*3b60*/  FFMA R42, R6.reuse, R42, R41 ;  /* 0x0000002a062a7223 */ /* 0x040fe20000000029 */
[----:B------:R-:W-:Y:S01]  /*3b70*/  FFMA R6, R6, R38, R5 ;  /* 0x0000002606067223 */ /* 0x000fe20000000005 */
[C---:B--2---:R-:W-:Y:S01]  /*3b80*/  FFMA R4, R80.reuse, R20, R153 ;  /* 0x0000001450047223 */ /* 0x044fe20000000099 */
[C---:B------:R-:W-:Y:S01]  /*3b90*/  FFMA R225, R7.reuse, R31, R30 ;  /* 0x0000001f07e17223 */ /* 0x040fe2000000001e */
[C---:B------:R-:W-:Y:S01]  /*3ba0*/  FFMA R85, R7.reuse, R35, R34 ;  /* 0x0000002307557223 */ /* 0x040fe20000000022 */
[C---:B------:R-:W-:Y:S01]  /*3bb0*/  FFMA R227, R7.reuse, R39, R6 ;  /* 0x0000002707e37223 */ /* 0x040fe20000000006 */
[C---:B----4-:R-:W-:Y:S01]  /*3bc0*/  FFMA R6, R80.reuse, R8, R155 ;  /* 0x0000000850067223 */ /* 0x050fe2000000009b */
[----:B------:R-:W-:Y:S01]  /*3bd0*/  FFMA R87, R7, R43, R42 ;  /* 0x0000002b07577223 */ /* 0x000fe2000000002a */
[C---:B------:R-:W-:Y:S01]  /*3be0*/  FFMA R33, R81.reuse, R21, R4 ;  /* 0x0000001551217223 */ /* 0x040fe20000000004 */
[----:B---3--:R-:W-:Y:S01]  /*3bf0*/  FFMA R28, R80, R24, R89 ;  /* 0x00000018501c7223 */ /* 0x008fe20000000059 */
[C---:B------:R-:W-:Y:S01]  /*3c00*/  FFMA R31, R81.reuse, R9, R6 ;  /* 0x00000009511f7223 */ /* 0x040fe20000000006 */
[----:B------:R-:W-:Y:S01]  /*3c10*/  LDS.128 R40, [R124+0x330] ;  /* 0x000330007c287984 */ /* 0x000fe20000000c00 */
[C---:B------:R-:W-:Y:S01]  /*3c20*/  FFMA R30, R82.reuse, R22, R33 ;  /* 0x00000016521e7223 */ /* 0x040fe20000000021 */
[----:B------:R-:W-:Y:S01]  /*3c30*/  FFMA R29, R81, R25, R28 ;  /* 0x00000019511d7223 */ /* 0x000fe2000000001c */
[----:B------:R-:W-:Y:S01]  /*3c40*/  FFMA R28, R82, R10, R31 ;  /* 0x0000000a521c7223 */ /* 0x000fe2000000001f */
[----:B------:R-:W2:Y:S01]  /*3c50*/  LDS.128 R4, [R120.X4+UR4+0x320] ;  /* 0x0003200478047984 */ /* 0x000ea20008004c00 */
        /* <DEDUP_REMOVED lines=150> */
[----:B------:R-:W2:Y:S01]  /*45c0*/  LDS.128 R28, [R120.X4+UR4+0x6020] ;  /* 0x00602004781c7984 */ /* 0x000ea20008004c00 */
        /* <DEDUP_REMOVED lines=39> */
[C---:B--2---:R-:W-:Y:S01]  /*4840*/  FFMA R4, R28.reuse, R8, R213 ;  /* 0x000000081c047223 */ /* 0x044fe200000000d5 */
        /* <DEDUP_REMOVED lines=14> */
[----:B------:R-:W-:Y:S01]  /*4930*/  FFMA R81, R81, R77, R80 ;  /* 0x0000004d51517223 */ /* 0x000fe20000000050 */
[C---:B------:R-:W-:Y:S01]  /*4940*/  FFMA R213, R31.reuse, R79, R32 ;  /* 0x0000004f1fd57223 */ /* 0x040fe20000000020 */
[C---:B------:R-:W-:Y:S01]  /*4950*/  FFMA R211, R31.reuse, R23, R30 ;  /* 0x000000171fd37223 */ /* 0x040fe2000000001e */
[C---:B---3--:R-:W-:Y:S01]  /*4960*/  FFMA R30, R12.reuse, R20, R223 ;  /* 0x000000140c1e7223 */ /* 0x048fe200000000df */
[C---:B------:R-:W-:Y:S01]  /*4970*/  FFMA R32, R12.reuse, R76, R219 ;  /* 0x0000004c0c207223 */ /* 0x040fe200000000db */
[C---:B------:R-:W-:Y:S01]  /*4980*/  FFMA R215, R31.reuse, R11, R28 ;  /* 0x0000000b1fd77223 */ /* 0x040fe2000000001c */
[----:B------:R-:W-:Y:S01]  /*4990*/  FFMA R28, R12, R8, R217 ;  /* 0x000000080c1c7223 */ /* 0x000fe200000000d9 */
[----:B------:R-:W-:Y:S01]  /*49a0*/  FFMA R209, R31, R27, R34 ;  /* 0x0000001b1fd17223 */ /* 0x000fe20000000022 */
[----:B------:R-:W-:Y:S01]  /*49b0*/  FFMA R82, R82, R78, R81 ;  /* 0x0000004e52527223 */ /* 0x000fe20000000051 */
        /* <DEDUP_REMOVED lines=8> */
[----:B------:R-:W-:Y:S01]  /*4a40*/  LDS.128 R80, [R120.X4+UR4+0x30] ;  /* 0x0000300478507984 */ /* 0x000fe20008004c00 */
[C---:B------:R-:W-:Y:S01]  /*4a50*/  FFMA R12, R14.reuse, R10, R33 ;  /* 0x0000000a0e0c7223 */ /* 0x040fe20000000021 */
[C---:B------:R-:W-:Y:S01]  /*4a60*/  FFMA R219, R15.reuse, R23, R84 ;  /* 0x000000170fdb7223 */ /* 0x040fe20000000054 */
[----:B------:R-:W-:Y:S01]  /*4a70*/  FFMA R14, R14, R26, R13 ;  /* 0x0000001a0e0e7223 */ /* 0x000fe2000000000d */
[----:B------:R-:W3:Y:S01]  /*4a80*/  LDS.128 R28, [R124+0x30] ;  /* 0x000030007c1c7984 */ /* 0x000ee20000000c00 */
[C---:B------:R-:W-:Y:S01]  /*4a90*/  FFMA R223, R15.reuse, R11, R12 ;  /* 0x0000000b0fdf7223 */ /* 0x040fe2000000000c */
[C---:B-1----:R-:W-:Y:S01]  /*4aa0*/  FFMA R12, R16.reuse, R20, R99 ;  /* 0x00000014100c7223 */ /* 0x042fe20000000063 */
[C---:B------:R-:W-:Y:S01]  /*4ab0*/  FFMA R217, R15.reuse, R27, R14 ;  /* 0x0000001b0fd97223 */ /* 0x040fe2000000000e */
[----:B------:R-:W1:Y:S01]  /*4ac0*/  LDS.128 R36, [R124+0x130] ;  /* 0x000130007c247984 */ /* 0x000e620000000c00 */
[C---:B------:R-:W-:Y:S01]  /*4ad0*/  FFMA R14, R16.reuse, R76, R97 ;  /* 0x0000004c100e7223 */ /* 0x040fe20000000061 */
[C---:B------:R-:W-:Y:S01]  /*4ae0*/  FFMA R84, R16.reuse, R24, R93 ;  /* 0x0000001810547223 */ /* 0x040fe2000000005d */
[----:B------:R-:W-:Y:S01]  /*4af0*/  FFMA R16, R16, R8, R95 ;  /* 0x0000000810107223 */ /* 0x000fe2000000005f */
[----:B------:R-:W4:Y:S01]  /*4b00*/  LDS.128 R32, [R124+0x230] ;  /* 0x000230007c207984 */ /* 0x000f220000000c00 */
[----:B------:R-:W-:Y:S01]  /*4b10*/  FFMA R221, R15, R79, R86 ;  /* 0x0000004f0fdd7223 */ /* 0x000fe20000000056 */
[C---:B------:R-:W-:Y:S01]  /*4b20*/  FFMA R95, R17.reuse, R77, R14 ;  /* 0x0000004d115f7223 */ /* 0x040fe2000000000e */
[C---:B------:R-:W-:Y:S01]  /*4b30*/  FFMA R97, R17.reuse, R21, R12 ;  /* 0x0000001511617223 */ /* 0x040fe2000000000c */
[C---:B------:R-:W-:Y:S01]  /*4b40*/  FFMA R93, R17.reuse, R25, R84 ;  /* 0x00000019115d7223 */ /* 0x040fe20000000054 */
[----:B------:R-:W4:Y:S01]  /*4b50*/  LDS.128 R12, [R120.X4+UR4+0x130] ;  /* 0x00013004780c7984 */ /* 0x000f220008004c00 */
        /* <DEDUP_REMOVED lines=16> */
[----:B------:R-:W2:Y:S01]  /*4c60*/  LDS.128 R16, [R120.X4+UR4+0x230] ;  /* 0x0002300478107984 */ /* 0x000ea20008004c00 */
        /* <DEDUP_REMOVED lines=9> */
[C---:B---3--:R-:W-:Y:S01]  /*4d00*/  FFMA R6, R80.reuse, R28, R91 ;  /* 0x0000001c50067223 */ /* 0x048fe2000000005b */
[----:B------:R-:W-:Y:S01]  /*4d10*/  LDS.128 R76, [R124+0x340] ;  /* 0x000340007c4c7984 */ /* 0x000fe20000000c00 */
[----:B-1----:R-:W-:-:S02]  /*4d20*/  FFMA R4, R80, R36, R153 ;  /* 0x0000002450047223 */ /* 0x002fc40000000099 */
[C---:B------:R-:W-:Y:S01]  /*4d30*/  FFMA R11, R81.reuse, R29, R6 ;  /* 0x0000001d510b7223 */ /* 0x040fe20000000006 */
[C---:B----4-:R-:W-:Y:S01]  /*4d40*/  FFMA R8, R80.reuse, R32, R155 ;  /* 0x0000002050087223 */ /* 0x050fe2000000009b */
[C---:B------:R-:W-:Y:S01]  /*4d50*/  FFMA R21, R81.reuse, R37, R4 ;  /* 0x0000002551157223 */ /* 0x040fe20000000004 */
[----:B------:R-:W-:Y:S01]  /*4d60*/  FFMA R80, R80, R40, R89 ;  /* 0x0000002850507223 */ /* 0x000fe20000000059 */
[----:B------:R-:W1:Y:S01]  /*4d70*/  LDS.128 R4, [R120.X4+UR4+0x330] ;  /* 0x0003300478047984 */ /* 0x000e620008004c00 */
        /* <DEDUP_REMOVED lines=22> */
[C---:B--2---:R-:W-:Y:S01]  /*4ee0*/  FFMA R20, R16.reuse, R40, R117 ;  /* 0x0000002810147223 */ /* 0x044fe20000000075 */
        /* <DEDUP_REMOVED lines=188> */
[C---:B---3--:R-:W-:Y:S01]  /*5ab0*/  FFMA R10, R12.reuse, R36, R219 ;  /* 0x000000240c0a7223 */ /* 0x048fe200000000db */
        /* <DEDUP_REMOVED lines=18> */
[C---:B--2---:R-:W-:Y:S01]  /*5be0*/  FFMA R12, R16.reuse, R36, R93 ;  /* 0x00000024100c7223 */ /* 0x044fe2000000005d */
[C---:B------:R-:W-:Y:S01]  /*5bf0*/  FFMA R221, R15.reuse, R43, R14 ;  /* 0x0000002b0fdd7223 */ /* 0x040fe2000000000e */
[----:B------:R-:W2:Y:S01]  /*5c00*/  LDS.128 R24, [R124+0x140] ;  /* 0x000140007c187984 */ /* 0x000ea20000000c00 */
[C---:B------:R-:W-:Y:S01]  /*5c10*/  FFMA R14, R16.reuse, R32, R95 ;  /* 0x00000020100e7223 */ /* 0x040fe2000000005f */
[C---:B------:R-:W-:Y:S01]  /*5c20*/  FFMA R84, R16.reuse, R40, R97 ;  /* 0x0000002810547223 */ /* 0x040fe20000000061 */
[----:B------:R-:W-:Y:S01]  /*5c30*/  FFMA R219, R15, R35, R86 ;  /* 0x000000230fdb7223 */ /* 0x000fe20000000056 */
[----:B------:R-:W4:Y:S01]  /*5c40*/  LDS.128 R20, [R124+0x240] ;  /* 0x000240007c147984 */ /* 0x000f220000000c00 */
[C---:B------:R-:W-:Y:S01]  /*5c50*/  FFMA R95, R17.reuse, R33, R14 ;  /* 0x00000021115f7223 */ /* 0x040fe2000000000e */
[C---:B------:R-:W-:Y:S01]  /*5c60*/  FFMA R97, R17.reuse, R37, R12 ;  /* 0x0000002511617223 */ /* 0x040fe2000000000c */
[----:B------:R-:W-:Y:S01]  /*5c70*/  FFMA R16, R16, R28, R99 ;  /* 0x0000001c10107223 */ /* 0x000fe20000000063 */
[----:B------:R-:W4:Y:S01]  /*5c80*/  LDS.128 R12, [R120.X4+UR4+0x140] ;  /* 0x00014004780c7984 */ /* 0x000f220008004c00 */
        /* <DEDUP_REMOVED lines=29> */
[----:B--2---:R-:W-:-:S02]  /*5e60*/  FFMA R4, R80, R24, R89 ;  /* 0x0000001850047223 */ /* 0x004fc40000000059 */
[C---:B------:R-:W-:Y:S01]  /*5e70*/  FFMA R31, R81.reuse, R9, R6 ;  /* 0x00000009511f7223 */ /* 0x040fe20000000006 */
[C---:B----4-:R-:W-:Y:S01]  /*5e80*/  FFMA R28, R80.reuse, R20, R153 ;  /* 0x00000014501c7223 */ /* 0x050fe20000000099 */
[C---:B------:R-:W-:Y:S01]  /*5e90*/  FFMA R33, R81.reuse, R25, R4 ;  /* 0x0000001951217223 */ /* 0x040fe20000000004 */
[----:B------:R-:W-:Y:S01]  /*5ea0*/  FFMA R80, R80, R76, R155 ;  /* 0x0000004c50507223 */ /* 0x000fe2000000009b */
[----:B------:R-:W2:Y:S01]  /*5eb0*/  LDS.128 R4, [R120.X4+UR4+0x340] ;  /* 0x0003400478047984 */ /* 0x000ea20008004c00 */
        /* <DEDUP_REMOVED lines=170> */
[----:B------:R-:W3:Y:S01]  /*6960*/  LDS.128 R12, [R120.X4+UR4+0x6140] ;  /* 0x00614004780c7984 */ /* 0x000ee20008004c00 */
[C---:B------:R-:W-:Y:S01]  /*6970*/  FFMA R32, R18.reuse, R22, R35 ;  /* 0x0000001612207223 */ /* 0x040fe20000000023 */
[C---:B------:R-:W-:Y:S01]  /*6980*/  FFMA R16, R18.reuse, R26, R17 ;  /* 0x0000001a12107223 */ /* 0x040fe20000000011 */
[----:B------:R-:W-:Y:S01]  /*6990*/  FFMA R18, R18, R10, R37 ;  /* 0x0000000a12127223 */ /* 0x000fe20000000025 */
[C---:B------:R-:W-:Y:S01]  /*69a0*/  FFMA R195, R19.reuse, R79, R34 ;  /* 0x0000004f13c37223 */ /* 0x040fe20000000022 */
[C---:B------:R-:W-:Y:S01]  /*69b0*/  FFMA R197, R19.reuse, R23, R32 ;  /* 0x0000001713c57223 */ /* 0x040fe20000000020 */
        /* <DEDUP_REMOVED lines=15> */
[----:B------:R-:W-:Y:S01]  /*6ab0*/  FFMA R6, R6, R26, R5 ;  /* 0x0000001a06067223 */ /* 0x000fe20000000005 */
[C---:B------:R-:W-:Y:S01]  /*6ac0*/  FFMA R201, R7.reuse, R79, R34 ;  /* 0x0000004f07c97223 */ /* 0x040fe20000000022 */
[C---:B------:R-:W-:Y:S01]  /*6ad0*/  FFMA R207, R7.reuse, R11, R4 ;  /* 0x0000000b07cf7223 */ /* 0x040fe20000000004 */
[C---:B--2---:R-:W-:Y:S01]  /*6ae0*/  FFMA R4, R28.reuse, R8, R215 ;  /* 0x000000081c047223 */ /* 0x044fe200000000d7 */
        /* <DEDUP_REMOVED lines=27> */
[----:B------:R-:W-:Y:S01]  /*6ca0*/  FFMA R13, R13, R77, R12 ;  /* 0x0000004d0d0d7223 */ /* 0x000fe2000000000c */
[C---:B------:R-:W-:Y:S01]  /*6cb0*/  FFMA R86, R14.reuse, R22, R29 ;  /* 0x000000160e567223 */ /* 0x040fe2000000001d */
[C---:B------:R-:W-:Y:S01]  /*6cc0*/  FFMA R12, R14.reuse, R10, R33 ;  /* 0x0000000a0e0c7223 */ /* 0x040fe20000000021 */
[----:B------:R-:W-:Y:S01]  /*6cd0*/  LDS.128 R80, [R120.X4+UR4+0x50] ;  /* 0x0000500478507984 */ /* 0x000fe20008004c00 */
[----:B------:R-:W-:Y:S01]  /*6ce0*/  FFMA R14, R14, R78, R13 ;  /* 0x0000004e0e0e7223 */ /* 0x000fe2000000000d */
[C---:B------:R-:W-:Y:S01]  /*6cf0*/  FFMA R221, R15.reuse, R27, R84 ;  /* 0x0000001b0fdd7223 */ /* 0x040fe20000000054 */
[C---:B------:R-:W-:Y:S01]  /*6d00*/  FFMA R223, R15.reuse, R11, R12 ;  /* 0x0000000b0fdf7223 */ /* 0x040fe2000000000c */
[----:B------:R-:W3:Y:S01]  /*6d10*/  LDS.128 R28, [R124+0x150] ;  /* 0x000150007c1c7984 */ /* 0x000ee20000000c00 */
[C---:B------:R-:W-:Y:S01]  /*6d20*/  FFMA R219, R15.reuse, R79, R14 ;  /* 0x0000004f0fdb7223 */ /* 0x040fe2000000000e */
[C---:B-1----:R-:W-:Y:S01]  /*6d30*/  FFMA R14, R16.reuse, R20, R93 ;  /* 0x00000014100e7223 */ /* 0x042fe2000000005d */
[C---:B------:R-:W-:Y:S01]  /*6d40*/  FFMA R12, R16.reuse, R24, R97 ;  /* 0x00000018100c7223 */ /* 0x040fe20000000061 */
[----:B------:R-:W1:Y:S01]  /*6d50*/  LDS.128 R36, [R124+0x50] ;  /* 0x000050007c247984 */ /* 0x000e620000000c00 */
[C---:B------:R-:W-:Y:S01]  /*6d60*/  FFMA R84, R16.reuse, R76, R95 ;  /* 0x0000004c10547223 */ /* 0x040fe2000000005f */
[----:B------:R-:W-:Y:S01]  /*6d70*/  FFMA R217, R15, R23, R86 ;  /* 0x000000170fd97223 */ /* 0x000fe20000000056 */
[C---:B------:R-:W-:Y:S01]  /*6d80*/  FFMA R95, R17.reuse, R21, R14 ;  /* 0x00000015115f7223 */ /* 0x040fe2000000000e */
[----:B------:R-:W4:Y:S01]  /*6d90*/  LDS.128 R32, [R124+0x250] ;  /* 0x000250007c207984 */ /* 0x000f220000000c00 */
[C---:B------:R-:W-:Y:S01]  /*6da0*/  FFMA R97, R17.reuse, R25, R12 ;  /* 0x0000001911617223 */ /* 0x040fe2000000000c */
[----:B------:R-:W-:Y:S01]  /*6db0*/  FFMA R16, R16, R8, R99 ;  /* 0x0000000810107223 */ /* 0x000fe20000000063 */
[C---:B------:R-:W-:Y:S01]  /*6dc0*/  FFMA R93, R17.reuse, R77, R84 ;  /* 0x0000004d115d7223 */ /* 0x040fe20000000054 */
[----:B------:R-:W4:Y:S01]  /*6dd0*/  LDS.128 R12, [R120.X4+UR4+0x150] ;  /* 0x00015004780c7984 */ /* 0x000f220008004c00 */
        /* <DEDUP_REMOVED lines=10> */
[C---:B------:R-:W-:Y:S01]  /*6e80*/  FFMA R97, R19.reuse, R27, R16 ;  /* 0x0000001b13617223 */ /* 0x040fe20000000010 */
        /* <DEDUP_REMOVED lines=15> */
[----:B------:R-:W-:Y:S01]  /*6f80*/  LDS.128 R76, [R124+0x360] ;  /* 0x000360007c4c7984 */ /* 0x000fe20000000c00 */
[C---:B---3--:R-:W-:Y:S01]  /*6f90*/  FFMA R6, R80.reuse, R28, R153 ;  /* 0x0000001c50067223 */ /* 0x048fe20000000099 */
[----:B-1----:R-:W-:-:S03]  /*6fa0*/  FFMA R4, R80, R36, R91 ;  /* 0x0000002450047223 */ /* 0x002fc6000000005b */
[C---:B------:R-:W-:Y:S01]  /*6fb0*/  FFMA R11, R81.reuse, R29, R6 ;  /* 0x0000001d510b7223 */ /* 0x040fe20000000006 */
[----:B----4-:R-:W-:Y:S01]  /*6fc0*/  FFMA R8, R80, R32, R89 ;  /* 0x0000002050087223 */ /* 0x010fe20000000059 */
[C---:B------:R-:W-:Y:S02]  /*6fd0*/  FFMA R21, R81.reuse, R37, R4 ;  /* 0x0000002551157223 */ /* 0x040fe40000000004 */
[C---:B------:R-:W-:Y:S01]  /*6fe0*/  FFMA R10, R82.reuse, R30, R11 ;  /* 0x0000001e520a7223 */ /* 0x040fe2000000000b */
[----:B------:R-:W1:Y:S01]  /*6ff0*/  LDS.128 R4, [R120.X4+UR4+0x350] ;  /* 0x0003500478047984 */ /* 0x000e620008004c00 */
[----:B------:R-:W-:Y:S01]  /*7000*/  FFMA R9, R81, R33, R8 ;  /* 0x0000002151097223 */ /* 0x000fe20000000008 */
[----:B------:R-:W-:Y:S01]  /*7010*/  FFMA R8, R82, R38, R21 ;  /* 0x0000002652087223 */ /* 0x000fe20000000015 */
[C---:B------:R-:W-:Y:S01]  /*7020*/  FFMA R153, R83.reuse, R31, R10 ;  /* 0x0000001f53997223 */ /* 0x040fe2000000000a */
[----:B------:R-:W-:Y:S01]  /*7030*/  FFMA R10, R12, R32, R145 ;  /* 0x000000200c0a7223 */ /* 0x000fe20000000091 */
[----:B------:R-:W-:Y:S01]  /*7040*/  FFMA R20, R82, R34, R9 ;  /* 0x0000002252147223 */ /* 0x000fe20000000009 */
[----:B------:R-:W-:Y:S01]  /*7050*/  FFMA R89, R83, R39, R8 ;  /* 0x0000002753597223 */ /* 0x000fe20000000008 */
[C---:B------:R-:W-:Y:S01]  /*7060*/  FFMA R8, R12.reuse, R28, R143 ;  /* 0x0000001c0c087223 */ /* 0x040fe2000000008f */
[----:B------:R-:W-:Y:S01]  /*7070*/  FFMA R23, R13, R33, R10 ;  /* 0x000000210d177223 */ /* 0x000fe2000000000a */
[----:B------:R-:W-:Y:S01]  /*7080*/  FFMA R91, R83, R35, R20 ;  /* 0x00000023535b7223 */ /* 0x000fe20000000014 */
[C---:B------:R-:W-:Y:S01]  /*7090*/  FFMA R20, R12.reuse, R40, R141 ;  /* 0x000000280c147223 */ /* 0x040fe2000000008d */
[----:B------:R-:W-:Y:S01]  /*70a0*/  FFMA R12, R12, R36, R147 ;  /* 0x000000240c0c7223 */ /* 0x000fe20000000093 */
[C---:B------:R-:W-:Y:S01]  /*70b0*/  FFMA R25, R13.reuse, R29, R8 ;  /* 0x0000001d0d197223 */ /* 0x040fe20000000008 */
[----:B------:R-:W-:Y:S01]  /*70c0*/  FFMA R80, R80, R40, R155 ;  /* 0x0000002850507223 */ /* 0x000fe2000000009b */
        /* <DEDUP_REMOVED lines=177> */
[----:B------:R-:W-:Y:S01]  /*7be0*/  FFMA R6, R6, R30, R5 ;  /* 0x0000001e06067223 */ /* 0x000fe20000000005 */
        /* <DEDUP_REMOVED lines=16> */
[----:B------:R-:W-:Y:S01]  /*7cf0*/  FFMA R81, R81, R41, R80 ;  /* 0x0000002951517223 */ /* 0x000fe20000000050 */
        /* <DEDUP_REMOVED lines=23> */
[C---:B--2---:R-:W-:Y:S01]  /*7e70*/  FFMA R14, R16.reuse, R32, R95 ;  /* 0x00000020100e7223 */ /* 0x044fe2000000005f */
[C---:B------:R-:W-:Y:S01]  /*7e80*/  FFMA R12, R16.reuse, R28, R97 ;  /* 0x0000001c100c7223 */ /* 0x040fe20000000061 */
[----:B------:R-:W2:Y:S01]  /*7e90*/  LDS.128 R24, [R124+0x60] ;  /* 0x000060007c187984 */ /* 0x000ea20000000c00 */
[----:B------:R-:W-:Y:S01]  /*7ea0*/  FFMA R221, R15, R35, R86 ;  /* 0x000000230fdd7223 */ /* 0x000fe20000000056 */
[C---:B------:R-:W-:Y:S01]  /*7eb0*/  FFMA R84, R16.reuse, R40, R93 ;  /* 0x0000002810547223 */ /* 0x040fe2000000005d */
        /* <DEDUP_REMOVED lines=9> */
[----:B------:R-:W-:Y:S01]  /*7f50*/  FFMA R16, R18, R30, R97 ;  /* 0x0000001e12107223 */ /* 0x000fe20000000061 */
[----:B-1----:R-:W-:Y:S01]  /*7f60*/  FFMA R28, R4, R28, R225 ;  /* 0x0000001c041c7223 */ /* 0x002fe200000000e1 */
[----:B------:R-:W-:Y:S01]  /*7f70*/  FFMA R18, R18, R38, R17 ;  /* 0x0000002612127223 */ /* 0x000fe20000000011 */
[C---:B------:R-:W-:Y:S01]  /*7f80*/  FFMA R40, R4.reuse, R40, R85 ;  /* 0x0000002804287223 */ /* 0x040fe20000000055 */
[C---:B------:R-:W-:Y:S01]  /*7f90*/  FFMA R32, R4.reuse, R32, R87 ;  /* 0x0000002004207223 */ /* 0x040fe20000000057 */
[C---:B------:R-:W-:Y:S01]  /*7fa0*/  FFMA R95, R19.reuse, R43, R86 ;  /* 0x0000002b135f7223 */ /* 0x040fe20000000056 */
[C---:B------:R-:W-:Y:S01]  /*7fb0*/  FFMA R93, R19.reuse, R35, R84 ;  /* 0x00000023135d7223 */ /* 0x040fe20000000054 */
[C---:B------:R-:W-:Y:S01]  /*7fc0*/  FFMA R97, R19.reuse, R31, R16 ;  /* 0x0000001f13617223 */ /* 0x040fe20000000010 */
        /* <DEDUP_REMOVED lines=17> */
[----:B--2---:R-:W-:-:S03]  /*80e0*/  FFMA R4, R80, R24, R89 ;  /* 0x0000001850047223 */ /* 0x004fc60000000059 */
[C---:B------:R-:W-:Y:S01]  /*80f0*/  FFMA R31, R81.reuse, R9, R6 ;  /* 0x00000009511f7223 */ /* 0x040fe20000000006 */
[----:B----4-:R-:W-:Y:S01]  /*8100*/  FFMA R28, R80, R20, R91 ;  /* 0x00000014501c7223 */ /* 0x010fe2000000005b */
[C---:B------:R-:W-:Y:S02]  /*8110*/  FFMA R33, R81.reuse, R25, R4 ;  /* 0x0000001951217223 */ /* 0x040fe40000000004 */
[C---:B------:R-:W-:Y:S01]  /*8120*/  FFMA R30, R82.reuse, R10, R31 ;  /* 0x0000000a521e7223 */ /* 0x040fe2000000001f */
[----:B------:R-:W2:Y:S01]  /*8130*/  LDS.128 R4, [R120.X4+UR4+0x360] ;  /* 0x0003600478047984 */ /* 0x000ea20008004c00 */
        /* <DEDUP_REMOVED lines=246> */
[----:B--2---:R-:W-:Y:S01]  /*90a0*/  FFMA R8, R4, R8, R225 ;  /* 0x0000000804087223 */ /* 0x004fe200000000e1 */
        /* <DEDUP_REMOVED lines=1343> */
[----:B------:R-:W-:Y:S01]  /*e4a0*/  FFMA R81, R81, R41, R80 ;  /* 0x0000002951517223 */ /* 0x000fe20000000050 */
[C---:B---3--:R-:W-:Y:S01]  /*e4b0*/  FFMA R8, R12.reuse, R36, R223 ;  /* 0x000000240c087223 */ /* 0x048fe200000000df */
[C---:B------:R-:W-:Y:S01]  /*e4c0*/  FFMA R10, R12.reuse, R28, R221 ;  /* 0x0000001c0c0a7223 */ /* 0x040fe200000000dd */
[----:B------:R-:W-:Y:S01]  /*e4d0*/  FFMA R20, R12, R32, R217 ;  /* 0x000000200c147223 */ /* 0x000fe200000000d9 */
[----:B------:R-:W-:Y:S01]  /*e4e0*/  FFMA R211, R11, R43, R22 ;  /* 0x0000002b0bd37223 */ /* 0x000fe20000000016 */
[----:B------:R-:W-:Y:S01]  /*e4f0*/  FFMA R82, R82, R42, R81 ;  /* 0x0000002a52527223 */ /* 0x000fe20000000051 */
[----:B------:R-:W-:Y:S01]  /*e500*/  FFMA R12, R12, R40, R219 ;  /* 0x000000280c0c7223 */ /* 0x000fe200000000db */
        /* <DEDUP_REMOVED lines=8> */
[----:B------:R-:W-:Y:S01]  /*e590*/  LDS.128 R24, [R124+0x1c0] ;  /* 0x0001c0007c187984 */ /* 0x000fe20000000c00 */
[----:B------:R-:W-:Y:S01]  /*e5a0*/  FFMA R14, R14, R42, R13 ;  /* 0x0000002a0e0e7223 */ /* 0x000fe2000000000d */
[C---:B------:R-:W-:Y:S01]  /*e5b0*/  FFMA R223, R15.reuse, R39, R12 ;  /* 0x000000270fdf7223 */ /* 0x040fe2000000000c */
[C---:B--2---:R-:W-:Y:S01]  /*e5c0*/  FFMA R12, R16.reuse, R28, R95 ;  /* 0x0000001c100c7223 */ /* 0x044fe2000000005f */
[----:B------:R-:W2:Y:S01]  /*e5d0*/  LDS.128 R8, [R120.X4+UR4+0xc0] ;  /* 0x0000c00478087984 */ /* 0x000ea20008004c00 */
[C---:B------:R-:W-:Y:S01]  /*e5e0*/  FFMA R217, R15.reuse, R43, R14 ;  /* 0x0000002b0fd97223 */ /* 0x040fe2000000000e */
[C---:B------:R-:W-:Y:S01]  /*e5f0*/  FFMA R14, R16.reuse, R32, R93 ;  /* 0x00000020100e7223 */ /* 0x040fe2000000005d */
[C---:B------:R-:W-:Y:S01]  /*e600*/  FFMA R219, R15.reuse, R31, R20 ;  /* 0x0000001f0fdb7223 */ /* 0x040fe20000000014 */
[----:B------:R-:W3:Y:S01]  /*e610*/  LDS.128 R76, [R124+0x2c0] ;  /* 0x0002c0007c4c7984 */ /* 0x000ee20000000c00 */
        /* <DEDUP_REMOVED lines=34> */
[----:B------:R-:W-:Y:S01]  /*e840*/  LDS.128 R32, [R120.X4+UR4+0x63c0] ;  /* 0x0063c00478207984 */ /* 0x000fe20008004c00 */
[----:B--2---:R-:W-:-:S03]  /*e850*/  FFMA R6, R8, R24, R153 ;  /* 0x0000001808067223 */ /* 0x004fc60000000099 */
[----:B------:R-:W-:Y:S01]  /*e860*/  LDS.128 R36, [R120.X4+UR4+0xd0] ;  /* 0x0000d00478247984 */ /* 0x000fe20008004c00 */
[C---:B---3--:R-:W-:Y:S01]  /*e870*/  FFMA R20, R8.reuse, R76, R91 ;  /* 0x0000004c08147223 */ /* 0x048fe2000000005b */
[C---:B------:R-:W-:Y:S01]  /*e880*/  FFMA R23, R9.reuse, R25, R6 ;  /* 0x0000001909177223 */ /* 0x040fe20000000006 */
[C---:B----4-:R-:W-:Y:S01]  /*e890*/  FFMA R4, R8.reuse, R80, R89 ;  /* 0x0000005008047223 */ /* 0x050fe20000000059 */
        /* <DEDUP_REMOVED lines=105> */
[-C--:B------:R-:W-:Y:S01]  /*ef30*/  FFMA R165, R15, R87.reuse, R22 ;  /* 0x000000570fa57223 */ /* 0x080fe20000000016 */
[C---:B------:R-:W-:Y:S01]  /*ef40*/  FFMA R22, R18.reuse, R86, R21 ;  /* 0x0000005612167223 */ /* 0x040fe20000000015 */
        /* <DEDUP_REMOVED lines=70> */
[----:B------:R-:W-:Y:S01]  /*f3b0*/  FFMA R14, R18, R78, R15 ;  /* 0x0000004e120e7223 */ /* 0x000fe2000000000f */
[C---:B------:R-:W-:Y:S01]  /*f3c0*/  FFMA R237, R19.reuse, R27, R12 ;  /* 0x0000001b13ed7223 */ /* 0x040fe2000000000c */
[----:B-1----:R-:W-:Y:S01]  /*f3d0*/  FFMA R12, R4, R80, R207 ;  /* 0x00000050040c7223 */ /* 0x002fe200000000cf */
[C---:B------:R-:W-:Y:S01]  /*f3e0*/  FFMA R241, R19.reuse, R87, R16 ;  /* 0x0000005713f17223 */ /* 0x040fe20000000010 */
[----:B------:R-:W-:Y:S01]  /*f3f0*/  FFMA R197, R19, R79, R14 ;  /* 0x0000004f13c57223 */ /* 0x000fe2000000000e */
        /* <DEDUP_REMOVED lines=10> */
[C---:B------:R-:W-:Y:S01]  /*f4a0*/  FFMA R14, R6.reuse, R86, R13 ;  /* 0x00000056060e7223 */ /* 0x040fe2000000000d */
[----:B------:R-:W1:Y:S01]  /*f4b0*/  LDS.128 R16, [R120.X4+UR4+0x62c0] ;  /* 0x0062c00478107984 */ /* 0x000e620008004c00 */
        /* <DEDUP_REMOVED lines=33> */
[----:B------:R-:W2:Y:S01]  /*f6d0*/  LDS.128 R20, [R124+0x1d0] ;  /* 0x0001d0007c147984 */ /* 0x000ea20000000c00 */
        /* <DEDUP_REMOVED lines=42> */
[----:B------:R-:W-:Y:S01]  /*f980*/  FFMA R215, R35, R83, R34 ;  /* 0x0000005323d77223 */ /* 0x000fe20000000022 */
[C---:B---3--:R-:W-:Y:S01]  /*f990*/  FFMA R24, R36.reuse, R4, R153 ;  /* 0x0000000424187223 */ /* 0x048fe20000000099 */
[C---:B------:R-:W-:Y:S01]  /*f9a0*/  FFMA R35, R37.reuse, R21, R26 ;  /* 0x0000001525237223 */ /* 0x040fe2000000001a */
[----:B------:R-:W-:Y:S01]  /*f9b0*/  LDS.128 R180, [R120.X4+UR4+0x41d0] ;  /* 0x0041d00478b47984 */ /* 0x000fe20008004c00 */
[----:B-1----:R-:W-:Y:S01]  /*f9c0*/  FFMA R32, R36, R8, R89 ;  /* 0x0000000824207223 */ /* 0x002fe20000000059 */
[C---:B------:R-:W-:Y:S01]  /*f9d0*/  FFMA R41, R37.reuse, R5, R24 ;  /* 0x0000000525297223 */ /* 0x040fe20000000018 */
[----:B------:R-:W-:Y:S01]  /*f9e0*/  FFMA R34, R38, R22, R35 ;  /* 0x0000001626227223 */ /* 0x000fe20000000023 */
[----:B------:R-:W1:Y:S01]  /*f9f0*/  LDS.128 R24, [R120.X4+UR4+0x3d0] ;  /* 0x0003d00478187984 */ /* 0x000e620008004c00 */
[----:B----4-:R-:W-:Y:S01]  /*fa00*/  FFMA R36, R36, R12, R155 ;  /* 0x0000000c24247223 */ /* 0x010fe2000000009b */
        /* <DEDUP_REMOVED lines=118> */
[----:B------:R-:W1:Y:S01]  /*10170*/  LDS.128 R172, [R120.X4+UR4+0x42d0] ;  /* 0x0042d00478ac7984 */ /* 0x000e620008004c00 */
        /* <DEDUP_REMOVED lines=13> */
[----:B------:R-:W-:Y:S01]  /*10250*/  FFMA R24, R32, R12, R229 ;  /* 0x0000000c20187223 */ /* 0x000fe200000000e5 */
[----:B------:R-:W2:Y:S01]  /*10260*/  LDS.128 R16, [R120.X4+UR4+0x43d0] ;  /* 0x0043d00478107984 */ /* 0x000ea20008004c00 */
[----:B------:R-:W-:Y:S01]  /*10270*/  FFMA R26, R34, R10, R27 ;  /* 0x0000000a221a7223 */ /* 0x000fe2000000001b */
[----:B------:R-:W-:Y:S01]  /*10280*/  FFMA R32, R32, R4, R231 ;  /* 0x0000000420207223 */ /* 0x000fe200000000e7 */
        /* <DEDUP_REMOVED lines=20> */
[----:B------:R-:W3:Y:S01]  /*103d0*/  LDS.128 R148, [R120.X4+UR4+0x61d0] ;  /* 0x0061d00478947984 */ /* 0x000ee20008004c00 */
        /* <DEDUP_REMOVED lines=59> */
[----:B------:R-:W-:Y:S01]  /*10790*/  LDS.128 R76, [R120.X4+UR4+0xe0] ;  /* 0x0000e004784c7984 */ /* 0x000fe20008004c00 */
[----:B------:R-:W-:Y:S01]  /*107a0*/  FFMA R149, R149, R13, R148 ;  /* 0x0000000d95957223 */ /* 0x000fe20000000094 */
[C---:B------:R-:W-:Y:S01]  /*107b0*/  FFMA R36, R150.reuse, R6, R25 ;  /* 0x0000000696247223 */ /* 0x040fe20000000019 */
[----:B------:R-:W-:Y:S01]  /*107c0*/  FFMA R33, R33, R5, R32 ;  /* 0x0000000521217223 */ /* 0x000fe20000000020 */
[----:B------:R-:W3:Y:S01]  /*107d0*/  LDS.128 R16, [R124+0x1e0] ;  /* 0x0001e0007c107984 */ /* 0x000ee20000000c00 */
[----:B------:R-:W-:Y:S01]  /*107e0*/  FFMA R150, R150, R14, R149 ;  /* 0x0000000e96967223 */ /* 0x000fe20000000095 */
[C---:B------:R-:W-:Y:S01]  /*107f0*/  FFMA R147, R151.reuse, R11, R108 ;  /* 0x0000000b97937223 */ /* 0x040fe2000000006c */
[C---:B------:R-:W-:Y:S01]  /*10800*/  FFMA R149, R151.reuse, R23, R38 ;  /* 0x0000001797957223 */ /* 0x040fe20000000026 */
[----:B------:R-:W4:Y:S01]  /*10810*/  LDS.128 R28, [R124+0xe0] ;  /* 0x0000e0007c1c7984 */ /* 0x000f220000000c00 */
[C---:B------:R-:W-:Y:S01]  /*10820*/  FFMA R145, R151.reuse, R15, R150 ;  /* 0x0000000f97917223 */ /* 0x040fe20000000096 */
[-C--:B------:R-:W-:Y:S01]  /*10830*/  FFMA R151, R151, R7.reuse, R36 ;  /* 0x0000000797977223 */ /* 0x080fe20000000024 */
[----:B------:R-:W-:Y:S01]  /*10840*/  FFMA R34, R34, R6, R33 ;  /* 0x0000000622227223 */ /* 0x000fe20000000021 */
[----:B------:R-:W4:Y:S01]  /*10850*/  LDS.128 R24, [R124+0x2e0] ;  /* 0x0002e0007c187984 */ /* 0x000f220000000c00 */
[C---:B-1----:R-:W-:Y:S01]  /*10860*/  FFMA R38, R40.reuse, R8, R95 ;  /* 0x0000000828267223 */ /* 0x042fe2000000005f */
[C---:B------:R-:W-:Y:S01]  /*10870*/  FFMA R36, R40.reuse, R20, R97 ;  /* 0x0000001428247223 */ /* 0x040fe20000000061 */
[C---:B------:R-:W-:Y:S01]  /*10880*/  FFMA R108, R40.reuse, R12, R93 ;  /* 0x0000000c286c7223 */ /* 0x040fe2000000005d */
[----:B------:R-:W-:Y:S01]  /*10890*/  FFMA R231, R35, R7, R34 ;  /* 0x0000000723e77223 */ /* 0x000fe20000000022 */
[----:B------:R-:W-:Y:S01]  /*108a0*/  FFMA R40, R40, R4, R99 ;  /* 0x0000000428287223 */ /* 0x000fe20000000063 */
[C---:B------:R-:W-:Y:S01]  /*108b0*/  FFMA R95, R41.reuse, R9, R38 ;  /* 0x00000009295f7223 */ /* 0x040fe20000000026 */
[C---:B------:R-:W-:Y:S01]  /*108c0*/  FFMA R97, R41.reuse, R21, R36 ;  /* 0x0000001529617223 */ /* 0x040fe20000000024 */
[----:B------:R-:W1:Y:S01]  /*108d0*/  LDS.128 R32, [R124+0x3e0] ;  /* 0x0003e0007c207984 */ /* 0x000e620000000c00 */
[C---:B------:R-:W-:Y:S01]  /*108e0*/  FFMA R93, R41.reuse, R13, R108 ;  /* 0x0000000d295d7223 */ /* 0x040fe2000000006c */
[----:B------:R-:W-:Y:S01]  /*108f0*/  FFMA R41, R41, R5, R40 ;  /* 0x0000000529297223 */ /* 0x000fe20000000028 */
[C---:B------:R-:W-:Y:S01]  /*10900*/  FFMA R108, R42.reuse, R10, R95 ;  /* 0x0000000a2a6c7223 */ /* 0x040fe2000000005f */
[----:B------:R-:W1:Y:S01]  /*10910*/  LDS.128 R36, [R120.X4+UR4+0x1e0] ;  /* 0x0001e00478247984 */ /* 0x000e620008004c00 */
[C---:B------:R-:W-:Y:S01]  /*10920*/  FFMA R110, R42.reuse, R14, R93 ;  /* 0x0000000e2a6e7223 */ /* 0x040fe2000000005d */
[C---:B------:R-:W-:Y:S01]  /*10930*/  FFMA R40, R42.reuse, R22, R97 ;  /* 0x000000162a287223 */ /* 0x040fe20000000061 */
[----:B------:R-:W-:Y:S01]  /*10940*/  FFMA R42, R42, R6, R41 ;  /* 0x000000062a2a7223 */ /* 0x000fe20000000029 */
[C---:B--2---:R-:W-:Y:S01]  /*10950*/  FFMA R4, R80.reuse, R4, R215 ;  /* 0x0000000450047223 */ /* 0x044fe200000000d7 */
[C---:B------:R-:W-:Y:S01]  /*10960*/  FFMA R153, R43.reuse, R15, R110 ;  /* 0x0000000f2b997223 */ /* 0x040fe2000000006e */
[C---:B------:R-:W-:Y:S01]  /*10970*/  FFMA R155, R43.reuse, R11, R108 ;  /* 0x0000000b2b9b7223 */ /* 0x040fe2000000006c */
[----:B------:R-:W-:Y:S01]  /*10980*/  FFMA R157, R43, R23, R40 ;  /* 0x000000172b9d7223 */ /* 0x000fe20000000028 */
[----:B------:R-:W-:Y:S01]  /*10990*/  FFMA R5, R81, R5, R4 ;  /* 0x0000000551057223 */ /* 0x000fe20000000004 */
[----:B------:R-:W-:Y:S01]  /*109a0*/  FFMA R167, R43, R7, R42 ;  /* 0x000000072ba77223 */ /* 0x000fe2000000002a */
[----:B------:R-:W-:Y:S01]  /*109b0*/  FFMA R8, R80, R8, R85 ;  /* 0x0000000850087223 */ /* 0x000fe20000000055 */
[----:B------:R-:W2:Y:S01]  /*109c0*/  LDS.128 R40, [R120.X4+UR4+0x2e0] ;  /* 0x0002e00478287984 */ /* 0x000ea20008004c00 */
[----:B------:R-:W-:Y:S01]  /*109d0*/  FFMA R6, R82, R6, R5 ;  /* 0x0000000652067223 */ /* 0x000fe20000000005 */
[----:B------:R-:W-:Y:S01]  /*109e0*/  FFMA R12, R80, R12, R87 ;  /* 0x0000000c500c7223 */ /* 0x000fe20000000057 */
[----:B------:R-:W-:Y:S01]  /*109f0*/  FFMA R9, R81, R9, R8 ;  /* 0x0000000951097223 */ /* 0x000fe20000000008 */
[-C--:B------:R-:W-:Y:S01]  /*10a00*/  FFMA R183, R183, R7.reuse, R182 ;  /* 0x00000007b7b77223 */ /* 0x080fe200000000b6 */
[----:B------:R-:W-:Y:S01]  /*10a10*/  FFMA R191, R83, R7, R6 ;  /* 0x0000000753bf7223 */ /* 0x000fe20000000006 */
[----:B------:R-:W-:Y:S01]  /*10a20*/  FFMA R13, R81, R13, R12 ;  /* 0x0000000d510d7223 */ /* 0x000fe2000000000c */
[----:B------:R-:W-:Y:S01]  /*10a30*/  FFMA R10, R82, R10, R9 ;  /* 0x0000000a520a7223 */ /* 0x000fe20000000009 */
[----:B------:R-:W-:Y:S01]  /*10a40*/  FFMA R175, R175, R7, R174 ;  /* 0x00000007afaf7223 */ /* 0x000fe200000000ae */
[----:B---3--:R-:W-:Y:S01]  /*10a50*/  FFMA R6, R76, R16, R205 ;  /* 0x000000104c067223 */ /* 0x008fe200000000cd */
[----:B------:R-:W-:Y:S01]  /*10a60*/  FFMA R14, R82, R14, R13 ;  /* 0x0000000e520e7223 */ /* 0x000fe2000000000d */
[----:B------:R-:W-:Y:S01]  /*10a70*/  FFMA R187, R83, R11, R10 ;  /* 0x0000000b53bb7223 */ /* 0x000fe2000000000a */
[----:B------:R-:W-:Y:S01]  /*10a80*/  FFMA R20, R80, R20, R185 ;  /* 0x0000001450147223 */ /* 0x000fe200000000b9 */
[C---:B----4-:R-:W-:Y:S01]  /*10a90*/  FFMA R4, R76.reuse, R28, R91 ;  /* 0x0000001c4c047223 */ /* 0x050fe2000000005b */
[----:B------:R-:W-:Y:S01]  /*10aa0*/  FFMA R11, R77, R17, R6 ;  /* 0x000000114d0b7223 */ /* 0x000fe20000000006 */
[----:B------:R-:W-:Y:S01]  /*10ab0*/  FFMA R185, R83, R15, R14 ;  /* 0x0000000f53b97223 */ /* 0x000fe2000000000e */
[----:B------:R-:W-:Y:S01]  /*10ac0*/  FFMA R21, R81, R21, R20 ;  /* 0x0000001551157223 */ /* 0x000fe20000000014 */
[C---:B------:R-:W-:Y:S01]  /*10ad0*/  FFMA R13, R77.reuse, R29, R4 ;  /* 0x0000001d4d0d7223 */ /* 0x040fe20000000004 */
[----:B------:R-:W-:Y:S01]  /*10ae0*/  FFMA R8, R76, R24, R89 ;  /* 0x000000184c087223 */ /* 0x000fe20000000059 */
[----:B------:R-:W3:Y:S01]  /*10af0*/  LDS.128 R4, [R120.X4+UR4+0x3e0] ;  /* 0x0003e00478047984 */ /* 0x000ee20008004c00 */
        /* <DEDUP_REMOVED lines=8> */
[----:B-1----:R-:W-:Y:S01]  /*10b80*/  FFMA R76, R76, R32, R211 ;  /* 0x000000204c4c7223 */ /* 0x002fe200000000d3 */
        /* <DEDUP_REMOVED lines=12> */
[C---:B------:R-:W-:Y:S01]  /*10c50*/  FFMA R237, R39.reuse, R27, R14 ;  /* 0x0000001b27ed7223 */ /* 0x040fe2000000000e */
[----:B------:R-:W1:Y:S01]  /*10c60*/  LDS.128 R8, [R120.X4+UR4+0x20e0] ;  /* 0x0020e00478087984 */ /* 0x000e620008004c00 */
[C---:B------:R-:W-:Y:S01]  /*10c70*/  FFMA R241, R39.reuse, R35, R20 ;  /* 0x0000002327f17223 */ /* 0x040fe20000000014 */
[C---:B--2---:R-:W-:Y:S01]  /*10c80*/  FFMA R20, R40.reuse, R32, R119 ;  /* 0x0000002028147223 */ /* 0x044fe20000000077 */
        /* <DEDUP_REMOVED lines=8> */
[----:B------:R-:W-:Y:S01]  /*10d10*/  FFMA R37, R41, R17, R12 ;  /* 0x0000001129257223 */ /* 0x000fe2000000000c */
[----:B------:R-:W-:Y:S01]  /*10d20*/  FFMA R245, R39, R31, R38 ;  /* 0x0000001f27f57223 */ /* 0x000fe20000000026 */
[----:B------:R-:W2:Y:S01]  /*10d30*/  LDS.128 R12, [R120.X4+UR4+0x21e0] ;  /* 0x0021e004780c7984 */ /* 0x000ea20008004c00 */
[----:B------:R-:W-:Y:S01]  /*10d40*/  FFMA R227, R43, R35, R36 ;  /* 0x000000232be37223 */ /* 0x000fe20000000024 */
[----:B------:R-:W-:Y:S01]  /*10d50*/  FFMA R20, R42, R18, R37 ;  /* 0x000000122a147223 */ /* 0x000fe20000000025 */
[----:B------:R-:W-:Y:S01]  /*10d60*/  FFMA R77, R77, R33, R76 ;  /* 0x000000214d4d7223 */ /* 0x000fe2000000004c */
[----:B---3--:R-:W-:Y:S01]  /*10d70*/  FFMA R36, R4, R32, R115 ;  /* 0x0000002004247223 */ /* 0x008fe20000000073 */
[----:B------:R-:W-:Y:S01]  /*10d80*/  FFMA R22, R42, R26, R23 ;  /* 0x0000001a2a167223 */ /* 0x000fe20000000017 */
[----:B------:R-:W-:Y:S01]  /*10d90*/  FFMA R41, R41, R29, R40 ;  /* 0x0000001d29297223 */ /* 0x000fe20000000028 */
[----:B------:R-:W-:Y:S01]  /*10da0*/  FFMA R78, R78, R34, R77 ;  /* 0x000000224e4e7223 */ /* 0x000fe2000000004d */
[----:B------:R-:W-:Y:S01]  /*10db0*/  FFMA R21, R5, R33, R36 ;  /* 0x0000002105157223 */ /* 0x000fe20000000024 */
[----:B------:R-:W-:Y:S01]  /*10dc0*/  FFMA R225, R43, R27, R22 ;  /* 0x0000001b2be17223 */ /* 0x000fe20000000016 */
[----:B------:R-:W3:Y:S01]  /*10dd0*/  LDS.128 R36, [R120.X4+UR4+0x22e0] ;  /* 0x0022e00478247984 */ /* 0x000ee20008004c00 */
[----:B------:R-:W-:Y:S01]  /*10de0*/  FFMA R247, R79, R35, R78 ;  /* 0x000000234ff77223 */ /* 0x000fe2000000004e */
[----:B------:R-:W-:Y:S01]  /*10df0*/  FFMA R89, R43, R19, R20 ;  /* 0x000000132b597223 */ /* 0x000fe20000000014 */
[C---:B------:R-:W-:Y:S01]  /*10e00*/  FFMA R22, R4.reuse, R24, R113 ;  /* 0x0000001804167223 */ /* 0x040fe20000000071 */
[----:B------:R-:W4:Y:S01]  /*10e10*/  LDS.128 R76, [R120.X4+UR4+0x23e0] ;  /* 0x0023e004784c7984 */ /* 0x000f220008004c00 */
        /* <DEDUP_REMOVED lines=24> */
[----:B------:R-:W-:Y:S01]  /*10fa0*/  FFMA R8, R10, R34, R5 ;  /* 0x000000220a087223 */ /* 0x000fe20000000005 */
[C---:B--2---:R-:W-:Y:S01]  /*10fb0*/  FFMA R98, R12.reuse, R28, R98 ;  /* 0x0000001c0c627223 */ /* 0x044fe20000000062 */
[C---:B------:R-:W-:Y:S01]  /*10fc0*/  FFMA R92, R12.reuse, R32, R92 ;  /* 0x000000200c5c7223 */ /* 0x040fe2000000005c */
[----:B------:R-:W-:Y:S01]  /*10fd0*/  FFMA R94, R12, R24, R94 ;  /* 0x000000180c5e7223 */ /* 0x000fe2000000005e */
[C---:B------:R-:W-:Y:S01]  /*10fe0*/  FFMA R6, R10.reuse, R26, R7 ;  /* 0x0000001a0a067223 */ /* 0x040fe20000000007 */
[----:B------:R-:W-:Y:S01]  /*10ff0*/  FFMA R10, R10, R18, R9 ;  /* 0x000000120a0a7223 */ /* 0x000fe20000000009 */
[----:B------:R-:W-:Y:S01]  /*11000*/  FFMA R96, R12, R16, R96 ;  /* 0x000000100c607223 */ /* 0x000fe20000000060 */
        /* <DEDUP_REMOVED lines=17> */
[----:B------:R-:W-:Y:S01]  /*11120*/  FFMA R100, R36, R32, R100 ;  /* 0x0000002024647223 */ /* 0x000fe20000000064 */
        /* <DEDUP_REMOVED lines=8> */
[----:B------:R-:W-:Y:S01]  /*111b0*/  LDS.128 R112, [R120.X4+UR4+0xf0] ;  /* 0x0000f00478707984 */ /* 0x000fe20008004c00 */
[----:B------:R-:W-:Y:S01]  /*111c0*/  FFMA R119, R15, R19, R14 ;  /* 0x000000130f777223 */ /* 0x000fe2000000000e */
[----:B------:R-:W-:Y:S01]  /*111d0*/  FFMA R37, R37, R33, R100 ;  /* 0x0000002125257223 */ /* 0x000fe20000000064 */
[C---:B------:R-:W-:Y:S01]  /*111e0*/  FFMA R197, R39.reuse, R19, R40 ;  /* 0x0000001327c57223 */ /* 0x040fe20000000028 */
[----:B------:R-:W2:Y:S01]  /*111f0*/  LDS.128 R8, [R124+0x2f0] ;  /* 0x0002f0007c087984 */ /* 0x000ea20000000c00 */
[----:B----4-:R-:W-:Y:S01]  /*11200*/  FFMA R40, R76, R32, R105 ;  /* 0x000000204c287223 */ /* 0x010fe20000000069 */
[----:B------:R-:W-:Y:S01]  /*11210*/  FFMA R38, R38, R34, R37 ;  /* 0x0000002226267223 */ /* 0x000fe20000000025 */
[----:B------:R-:W-:Y:S01]  /*11220*/  FFMA R207, R39, R27, R42 ;  /* 0x0000001b27cf7223 */ /* 0x000fe2000000002a */
[----:B------:R-:W3:Y:S01]  /*11230*/  LDS.128 R4, [R124+0x1f0] ;  /* 0x0001f0007c047984 */ /* 0x000ee20000000c00 */
[----:B------:R-:W-:Y:S01]  /*11240*/  FFMA R37, R77, R33, R40 ;  /* 0x000000214d257223 */ /* 0x000fe20000000028 */
[C---:B------:R-:W-:Y:S01]  /*11250*/  FFMA R209, R39.reuse, R35, R38 ;  /* 0x0000002327d17223 */ /* 0x040fe20000000026 */
[----:B------:R-:W-:Y:S01]  /*11260*/  FFMA R223, R39, R31, R36 ;  /* 0x0000001f27df7223 */ /* 0x000fe20000000024 */
[----:B------:R-:W4:Y:S01]  /*11270*/  LDS.128 R12, [R124+0xf0] ;  /* 0x0000f0007c0c7984 */ /* 0x000f220000000c00 */
        /* <DEDUP_REMOVED lines=22> */
[----:B------:R-:W1:Y:S01]  /*113e0*/  LDS.128 R76, [R120.X4+UR4+0x2f0] ;  /* 0x0002f004784c7984 */ /* 0x000e620008004c00 */
        /* <DEDUP_REMOVED lines=10> */
[----:B------:R-:W-:Y:S01]  /*11490*/  FFMA R219, R83, R31, R82 ;  /* 0x0000001f53db7223 */ /* 0x000fe20000000052 */
[----:B---3--:R-:W-:Y:S01]  /*114a0*/  FFMA R38, R112, R4, R235 ;  /* 0x0000000470267223 */ /* 0x008fe200000000eb */
[----:B------:R-:W-:-:S02]  /*114b0*/  FFMA R37, R113, R9, R80 ;  /* 0x0000000971257223 */ /* 0x000fc40000000050 */
[----:B------:R-:W2:Y:S01]  /*114c0*/  LDS.128 R80, [R120.X4+UR4+0x3f0] ;  /* 0x0003f00478507984 */ /* 0x000ea20008004c00 */
[----:B----4-:R-:W-:Y:S01]  /*114d0*/  FFMA R36, R112, R12, R233 ;  /* 0x0000000c70247223 */ /* 0x010fe200000000e9 */
[C---:B------:R-:W-:Y:S01]  /*114e0*/  FFMA R39, R113.reuse, R5, R38 ;  /* 0x0000000571277223 */ /* 0x040fe20000000026 */
[----:B------:R-:W-:Y:S01]  /*114f0*/  FFMA R38, R114, R10, R37 ;  /* 0x0000000a72267223 */ /* 0x000fe20000000025 */
[----:B------:R-:W-:Y:S01]  /*11500*/  FFMA R112, R112, R20, R247 ;  /* 0x0000001470707223 */ /* 0x000fe200000000f7 */
[C---:B------:R-:W-:Y:S01]  /*11510*/  FFMA R101, R113.reuse, R13, R36 ;  /* 0x0000000d71657223 */ /* 0x040fe20000000024 */
[C---:B------:R-:W-:Y:S02]  /*11520*/  FFMA R36, R114.reuse, R6, R39 ;  /* 0x0000000672247223 */ /* 0x040fe40000000027 */
[----:B------:R-:W-:Y:S01]  /*11530*/  FFMA R113, R113, R21, R112 ;  /* 0x0000001571717223 */ /* 0x000fe20000000070 */
[----:B------:R-:W-:-:S03]  /*11540*/  FFMA R112, R114, R14, R101 ;  /* 0x0000000e72707223 */ /* 0x000fc60000000065 */
        /* <DEDUP_REMOVED lines=217> */
[C---:B------:R-:W-:Y:S01]  /*122e0*/  FFMA R124, R42.reuse, R26, R139 ;  /* 0x0000001a2a7c7223 */ /* 0x040fe2000000008b */
[----:B------:R-:W-:Y:S01]  /*122f0*/  FFMA R41, R41, R29, R40 ;  /* 0x0000001d29297223 */ /* 0x000fe20000000028 */
        /* <DEDUP_REMOVED lines=34> */
[C---:B------:R-:W-:Y:S01]  /*12520*/  FFMA R149, R119.reuse, R19, R18 ;  /* 0x0000001377957223 */ /* 0x040fe20000000012 */
[----:B------:R-:W-:Y:S01]  /*12530*/  FFMA R147, R119, R27, R26 ;  /* 0x0000001b77937223 */ /* 0x000fe2000000001a */
[----:B------:R-:W-:Y:S01]  /*12540*/  FFMA R167, R79, R31, R78 ;  /* 0x0000001f4fa77223 */ /* 0x000fe2000000004e */
[C---:B---3--:R-:W-:Y:S01]  /*12550*/  FFMA R24, R36.reuse, R20, R179 ;  /* 0x0000001424187223 */ /* 0x048fe200000000b3 */
        /* <DEDUP_REMOVED lines=8> */
[C---:B------:R-:W-:Y:S01]  /*125e0*/  FFMA R26, R38.reuse, R22, R25 ;  /* 0x00000016261a7223 */ /* 0x040fe20000000019 */
[C---:B------:R-:W-:Y:S01]  /*125f0*/  FFMA R24, R38.reuse, R6, R29 ;  /* 0x0000000626187223 */ /* 0x040fe2000000001d */
[----:B------:R-:W-:Y:S01]  /*12600*/  FFMA R151, R119, R31, R30 ;  /* 0x0000001f77977223 */ /* 0x000fe2000000001e */
[----:B------:R-:W-:Y:S01]  /*12610*/  FFMA R78, R38, R10, R27 ;  /* 0x0000000a264e7223 */ /* 0x000fe2000000001b */
[C---:B------:R-:W-:Y:S01]  /*12620*/  FFMA R79, R39.reuse, R23, R26 ;  /* 0x00000017274f7223 */ /* 0x040fe2000000001a */
[----:B------:R-:W-:Y:S01]  /*12630*/  FFMA R77, R39, R7, R24 ;  /* 0x00000007274d7223 */ /* 0x000fe20000000018 */
[C---:B----4-:R-:W-:Y:S01]  /*12640*/  FFMA R26, R136.reuse, R8, R171 ;  /* 0x00000008881a7223 */ /* 0x050fe200000000ab */
[C---:B------:R-:W-:Y:S01]  /*12650*/  FFMA R24, R136.reuse, R4, R183 ;  /* 0x0000000488187223 */ /* 0x040fe200000000b7 */
[----:B------:R-:W-:Y:S01]  /*12660*/  FFMA R28, R136, R20, R173 ;  /* 0x00000014881c7223 */ /* 0x000fe200000000ad */
[----:B------:R-:W-:Y:S01]  /*12670*/  FFMA R36, R36, R12, R199 ;  /* 0x0000000c24247223 */ /* 0x000fe200000000c7 */
[C---:B------:R-:W-:Y:S01]  /*12680*/  FFMA R31, R137.reuse, R9, R26 ;  /* 0x00000009891f7223 */ /* 0x040fe2000000001a */
[C---:B------:R-:W-:Y:S01]  /*12690*/  FFMA R33, R137.reuse, R5, R24 ;  /* 0x0000000589217223 */ /* 0x040fe20000000018 */
[----:B------:R-:W-:Y:S01]  /*126a0*/  FFMA R29, R137, R21, R28 ;  /* 0x00000015891d7223 */ /* 0x000fe2000000001c */
[----:B------:R-:W3:Y:S01]  /*126b0*/  LDS.128 R24, [R120.X4+UR4+0x61f0] ;  /* 0x0061f00478187984 */ /* 0x000ee20008004c00 */
[----:B-1----:R-:W-:Y:S01]  /*126c0*/  FFMA R32, R140, R20, R169 ;  /* 0x000000148c207223 */ /* 0x002fe200000000a9 */
        /* <DEDUP_REMOVED lines=17> */
[----:B------:R-:W-:Y:S01]  /*127e0*/  FFMA R37, R143, R7, R28 ;  /* 0x000000078f257223 */ /* 0x000fe2000000001c */
[----:B------:R-:W-:Y:S01]  /*127f0*/  FFMA R38, R142, R10, R31 ;  /* 0x0000000a8e267223 */ /* 0x000fe2000000001f */
[----:B------:R-:W-:Y:S01]  /*12800*/  FFMA R145, R119, R35, R34 ;  /* 0x0000002377917223 */ /* 0x000fe20000000022 */
[-C--:B------:R-:W-:Y:S01]  /*12810*/  FFMA R136, R136, R12.reuse, R197 ;  /* 0x0000000c88887223 */ /* 0x080fe200000000c5 */
[----:B------:R-:W1:Y:S01]  /*12820*/  LDS.128 R116, [R120.X4+UR4+0x62f0] ;  /* 0x0062f00478747984 */ /* 0x000e620008004c00 */
        /* <DEDUP_REMOVED lines=16> */
[C---:B---3--:R-:W-:Y:S01]  /*12930*/  FFMA R28, R24.reuse, R20, R205 ;  /* 0x00000014181c7223 */ /* 0x048fe200000000cd */
[C---:B------:R-:W-:Y:S01]  /*12940*/  FFMA R16, R24.reuse, R4, R201 ;  /* 0x0000000418107223 */ /* 0x040fe200000000c9 */
        /* <DEDUP_REMOVED lines=12> */
[-C--:B------:R-:W-:Y:S01]  /*12a10*/  FFMA R137, R137, R13.reuse, R136 ;  /* 0x0000000d89897223 */ /* 0x080fe20000000088 */
[----:B------:R2:W3:Y:S01]  /*12a20*/  LDS.128 R16, [R120.X4+UR4+0x63f0] ;  /* 0x0063f00478107984 */ /* 0x0004e20008004c00 */
[-C--:B------:R-:W-:Y:S01]  /*12a30*/  FFMA R141, R141, R13.reuse, R140 ;  /* 0x0000000d8d8d7223 */ /* 0x080fe2000000008c */
[----:B------:R-:W-:Y:S01]  /*12a40*/  FFMA R25, R25, R13, R24 ;  /* 0x0000000d19197223 */ /* 0x000fe20000000018 */
[-C--:B------:R-:W-:Y:S01]  /*12a50*/  FFMA R40, R138, R14.reuse, R137 ;  /* 0x0000000e8a287223 */ /* 0x080fe20000000089 */
[----:B------:R-:W-:Y:S01]  /*12a60*/  FFMA R38, R143, R11, R38 ;  /* 0x0000000b8f267223 */ /* 0x000fe20000000026 */
[-C--:B------:R-:W-:Y:S01]  /*12a70*/  FFMA R36, R142, R14.reuse, R141 ;  /* 0x0000000e8e247223 */ /* 0x080fe2000000008d */
[----:B------:R-:W-:Y:S01]  /*12a80*/  FFMA R26, R26, R14, R25 ;  /* 0x0000000e1a1a7223 */ /* 0x000fe20000000019 */
[-C--:B------:R-:W-:Y:S01]  /*12a90*/  FFMA R40, R139, R15.reuse, R40 ;  /* 0x0000000f8b287223 */ /* 0x080fe20000000028 */
[C---:B-1----:R-:W-:Y:S01]  /*12aa0*/  FFMA R124, R116.reuse, R12, R167 ;  /* 0x0000000c747c7223 */ /* 0x042fe200000000a7 */
[C---:B------:R-:W-:Y:S01]  /*12ab0*/  FFMA R128, R116.reuse, R4, R153 ;  /* 0x0000000474807223 */ /* 0x040fe20000000099 */
[C---:B------:R-:W-:Y:S01]  /*12ac0*/  FFMA R130, R116.reuse, R8, R155 ;  /* 0x0000000874827223 */ /* 0x040fe2000000009b */
[----:B------:R-:W-:Y:S01]  /*12ad0*/  FFMA R36, R143, R15, R36 ;  /* 0x0000000f8f247223 */ /* 0x000fe20000000024 */
[C---:B------:R-:W-:Y:S01]  /*12ae0*/  FFMA R30, R27.reuse, R11, R30 ;  /* 0x0000000b1b1e7223 */ /* 0x040fe2000000001e */
[----:B------:R-:W-:Y:S01]  /*12af0*/  FFMA R28, R27, R15, R26 ;  /* 0x0000000f1b1c7223 */ /* 0x000fe2000000001a */
[----:B------:R-:W-:-:S01]  /*12b00*/  FFMA R116, R116, R20, R157 ;  /* 0x0000001474747223 */ /* 0x000fc2000000009d */
[----:B--2---:R-:W-:Y:S01]  /*12b10*/  SEL R75, R75, RZ, !P0 ;  /* 0x000000ff4b4b7207 */ /* 0x004fe20004000000 */
[----:B------:R-:W-:Y:S06]  /*12b20*/  BAR.SYNC 0x0 ;  /* 0x0000000000007b1d */ /* 0x000fec0000000000 */
[----:B------:R-:W-:Y:S01]  /*12b30*/  IADD3 R24, P0, R58, UR6, RZ ;  /* 0x000000063a187c10 */ /* 0x000fe2000ff1e0ff */
[----:B------:R-:W-:Y:S01]  /*12b40*/  UIADD3 UR5, UR5, 0x1, URZ ;  /* 0x0000000105057890 */ /* 0x000fe2000fffe03f */
[----:B------:R-:W-:Y:S01]  /*12b50*/  IADD3 R26, P1, R60, UR6, RZ ;  /* 0x000000063c1a7c10 */ /* 0x000fe2000ff3e0ff */
[----:B---3--:R-:W-:Y:S01]  /*12b60*/  FFMA R20, R16, R20, R145 ;  /* 0x0000001410147223 */ /* 0x008fe20000000091 */
[----:B------:R-:W-:Y:S01]  /*12b70*/  IADD3.X R25, R59, UR7, RZ, P0, !PT ;  /* 0x000000073b197c10 */ /* 0x000fe200087fe4ff */
[----:B------:R-:W-:Y:S01]  /*12b80*/  UISETP.GE.AND UP0, UPT, UR5, 0x4, UPT ;  /* 0x000000040500788c */ /* 0x000fe2000bf06270 */
[----:B------:R-:W-:Y:S01]  /*12b90*/  IADD3 R136, P0, R62, UR6, RZ ;  /* 0x000000063e887c10 */ /* 0x000fe2000ff1e0ff */
[C---:B------:R-:W-:Y:S01]  /*12ba0*/  FFMA R12, R16.reuse, R12, R151 ;  /* 0x0000000c100c7223 */ /* 0x040fe20000000097 */
[----:B------:R-:W-:Y:S01]  /*12bb0*/  LEA R155, R75, R121, 0xf ;  /* 0x000000794b9b7211 */ /* 0x000fe200078e78ff */
[C---:B------:R-:W-:Y:S01]  /*12bc0*/  FFMA R4, R16.reuse, R4, R149 ;  /* 0x0000000410047223 */ /* 0x040fe20000000095 */
[----:B------:R-:W-:Y:S01]  /*12bd0*/  IADD3.X R137, R63, UR7, RZ, P0, !PT ;  /* 0x000000073f897c10 */ /* 0x000fe200087fe4ff */
[----:B------:R-:W-:Y:S01]  /*12be0*/  FFMA R8, R16, R8, R147 ;  /* 0x0000000810087223 */ /* 0x000fe20000000093 */
[----:B------:R-:W-:Y:S01]  /*12bf0*/  IADD3 R138, P0, R64, UR6, RZ ;  /* 0x00000006408a7c10 */ /* 0x000fe2000ff1e0ff */
[----:B------:R-:W-:Y:S01]  /*12c00*/  @!PT LDS RZ, [RZ] ;  /* 0x00000000fffff984 */ /* 0x000fe20000000800 */
[----:B------:R-:W-:Y:S01]  /*12c10*/  @!PT LDS RZ, [RZ] ;  /* 0x00000000fffff984 */ /* 0x000fe20000000800 */
[----:B------:R-:W-:Y:S01]  /*12c20*/  @!PT LDS RZ, [RZ] ;  /* 0x00000000fffff984 */ /* 0x000fe20000000800 */
[----:B------:R1:W-:Y:S01]  /*12c30*/  LDGSTS.E.BYPASS.128 [R155], [R24.64+0x400], !PT ;  /* 0x00000400189b7fae */ /* 0x0003e2000f901c4a */
[----:B------:R-:W-:Y:S01]  /*12c40*/  LEA R157, R75, R123, 0xf ;  /* 0x0000007b4b9d7211 */ /* 0x000fe200078e78ff */
[----:B------:R-:W-:Y:S01]  /*12c50*/  USEL UR5, UR5, URZ, !UP0 ;  /* 0x0000003f05057287 */ /* 0x000fe2000c000000 */
[----:B------:R-:W-:-:S02]  /*12c60*/  IADD3.X R139, R65, UR7, RZ, P0, !PT ;  /* 0x00000007418b7c10 */ /* 0x000fc400087fe4ff */
[----:B------:R-:W-:Y:S01]  /*12c70*/  IADD3 R142, P0, R68, UR6, RZ ;  /* 0x00000006448e7c10 */ /* 0x000fe2000ff1e0ff */
[----:B------:R-:W-:Y:S01]  /*12c80*/  USHF.L.U32 UR4, UR5, 0xf, URZ ;  /* 0x0000000f05047899 */ /* 0x000fe2000800063f */
[----:B------:R-:W-:Y:S02]  /*12c90*/  IADD3.X R27, R61, UR7, RZ, P1, !PT ;  /* 0x000000073d1b7c10 */ /* 0x000fe40008ffe4ff */
[----:B------:R-:W-:Y:S01]  /*12ca0*/  IADD3 R140, P1, R66, UR6, RZ ;  /* 0x00000006428c7c10 */ /* 0x000fe2000ff3e0ff */
[----:B------:R-:W-:Y:S01]  /*12cb0*/  UIADD3 UR8, UR4, 0x20000, URZ ;  /* 0x0002000004087890 */ /* 0x000fe2000fffe03f */
[----:B------:R-:W-:Y:S01]  /*12cc0*/  LEA R159, R75, R125, 0xf ;  /* 0x0000007d4b9f7211 */ /* 0x000fe200078e78ff */
[----:B------:R2:W-:Y:S01]  /*12cd0*/  LDGSTS.E.BYPASS.128 [R157], [R26.64+0x400], !PT ;  /* 0x000004001a9d7fae */ /* 0x0005e2000f901c4a */
[----:B------:R-:W-:Y:S02]  /*12ce0*/  IADD3.X R143, R69, UR7, RZ, P0, !PT ;  /* 0x00000007458f7c10 */ /* 0x000fe400087fe4ff */
[----:B-1----:R-:W-:Y:S01]  /*12cf0*/  IADD3 R24, P0, R70, UR6, RZ ;  /* 0x0000000646187c10 */ /* 0x002fe2000ff1e0ff */
[----:B------:R1:W-:Y:S01]  /*12d00*/  LDGSTS.E.BYPASS.128 [R159], [R136.64+0x400], !PT ;  /* 0x00000400889f7fae */ /* 0x0003e2000f901c4a */
[----:B------:R-:W-:-:S02]  /*12d10*/  LEA R161, R75, R127, 0xf ;  /* 0x0000007f4ba17211 */ /* 0x000fc400078e78ff */
[----:B------:R-:W-:Y:S02]  /*12d20*/  IADD3.X R141, R67, UR7, RZ, P1, !PT ;  /* 0x00000007438d7c10 */ /* 0x000fe40008ffe4ff */
[----:B------:R-:W-:Y:S01]  /*12d30*/  LEA R163, R75, R129, 0xf ;  /* 0x000000814ba37211 */ /* 0x000fe200078e78ff */
[----:B------:R3:W-:Y:S01]  /*12d40*/  LDGSTS.E.BYPASS.128 [R161], [R138.64+0x400], !PT ;  /* 0x000004008aa17fae */ /* 0x0007e2000f901c4a */
[----:B------:R-:W-:Y:S02]  /*12d50*/  IADD3.X R25, R71, UR7, RZ, P0, !PT ;  /* 0x0000000747197c10 */ /* 0x000fe400087fe4ff */
[----:B--2---:R-:W-:Y:S01]  /*12d60*/  IADD3 R26, P1, R72, UR6, RZ ;  /* 0x00000006481a7c10 */ /* 0x004fe2000ff3e0ff */
[----:B------:R2:W-:Y:S01]  /*12d70*/  LDGSTS.E.BYPASS.128 [R163], [R140.64+0x400], !PT ;  /* 0x000004008ca37fae */ /* 0x0005e2000f901c4a */
[----:B------:R-:W-:Y:S02]  /*12d80*/  LEA R165, R75, R131, 0xf ;  /* 0x000000834ba57211 */ /* 0x000fe400078e78ff */
[----:B-1----:R-:W-:-:S02]  /*12d90*/  IADD3 R136, P0, R2, UR6, RZ ;  /* 0x0000000602887c10 */ /* 0x002fc4000ff1e0ff */
[----:B------:R-:W-:Y:S01]  /*12da0*/  IADD3.X R27, R73, UR7, RZ, P1, !PT ;  /* 0x00000007491b7c10 */ /* 0x000fe20008ffe4ff */
[----:B------:R1:W-:Y:S01]  /*12db0*/  LDGSTS.E.BYPASS.128 [R165], [R142.64+0x400], !PT ;  /* 0x000004008ea57fae */ /* 0x0003e2000f901c4a */
[----:B------:R-:W-:Y:S02]  /*12dc0*/  LEA R167, R75, R133, 0xf ;  /* 0x000000854ba77211 */ /* 0x000fe400078e78ff */
[----:B---3--:R-:W-:Y:S02]  /*12dd0*/  IADD3 R138, P1, R44, UR6, RZ ;  /* 0x000000062c8a7c10 */ /* 0x008fe4000ff3e0ff */
[----:B------:R-:W-:Y:S01]  /*12de0*/  IADD3.X R137, R3, UR7, RZ, P0, !PT ;  /* 0x0000000703897c10 */ /* 0x000fe200087fe4ff */
[----:B------:R3:W-:Y:S01]  /*12df0*/  LDGSTS.E.BYPASS.128 [R167], [R24.64+0x400], !PT ;  /* 0x0000040018a77fae */ /* 0x0007e2000f901c4a */
[----:B--2---:R-:W-:Y:S02]  /*12e00*/  IADD3 R140, P0, R46, UR6, RZ ;  /* 0x000000062e8c7c10 */ /* 0x004fe4000ff1e0ff */
[----:B------:R-:W-:-:S02]  /*12e10*/  LEA R169, R75, R135, 0xf ;  /* 0x000000874ba97211 */ /* 0x000fc400078e78ff */
[----:B------:R-:W-:Y:S02]  /*12e20*/  IADD3.X R139, R45, UR7, RZ, P1, !PT ;  /* 0x000000072d8b7c10 */ /* 0x000fe40008ffe4ff */
[----:B-1----:R-:W-:Y:S01]  /*12e30*/  IADD3 R142, P1, R48, UR6, RZ ;  /* 0x00000006308e7c10 */ /* 0x002fe2000ff3e0ff */
[----:B------:R1:W-:Y:S01]  /*12e40*/  LDGSTS.E.BYPASS.128 [R169], [R26.64+0x400], !PT ;  /* 0x000004001aa97fae */ /* 0x0003e2000f901c4a */
[----:B------:R-:W-:Y:S02]  /*12e50*/  IADD3.X R141, R47, UR7, RZ, P0, !PT ;  /* 0x000000072f8d7c10 */ /* 0x000fe400087fe4ff */
[----:B------:R-:W-:Y:S01]  /*12e60*/  IADD3.X R143, R49, UR7, RZ, P1, !PT ;  /* 0x00000007318f7c10 */ /* 0x000fe20008ffe4ff */
[----:B------:R-:W0:Y:S01]  /*12e70*/  LDGDEPBAR ;  /* 0x00000000000079af */ /* 0x000e220000000000 */
[----:B---3--:R-:W-:Y:S02]  /*12e80*/  IADD3 R24, P0, R50, UR6, RZ ;  /* 0x0000000632187c10 */ /* 0x008fe4000ff1e0ff */
[----:B------:R-:W-:Y:S01]  /*12e90*/  IADD3 R152, P2, R54, UR6, RZ ;  /* 0x0000000636987c10 */ /* 0x000fe2000ff5e0ff */
[----:B------:R2:W-:Y:S01]  /*12ea0*/  LDGSTS.E.BYPASS.128 [R155+0x20000], [R136.64+0x400], !PT ;  /* 0x20000400889b7fae */ /* 0x0005e2000f901c4a */
[----:B------:R-:W-:-:S02]  /*12eb0*/  IADD3.X R25, R51, UR7, RZ, P0, !PT ;  /* 0x0000000733197c10 */ /* 0x000fc400087fe4ff */
[----:B------:R-:W-:Y:S01]  /*12ec0*/  IADD3.X R153, R55, UR7, RZ, P2, !PT ;  /* 0x0000000737997c10 */ /* 0x000fe200097fe4ff */
[----:B------:R3:W-:Y:S01]  /*12ed0*/  LDGSTS.E.BYPASS.128 [R157+0x20000], [R138.64+0x400], !PT ;  /* 0x200004008a9d7fae */ /* 0x0007e2000f901c4a */
[----:B-1----:R-:W-:Y:S02]  /*12ee0*/  IADD3 R26, P1, R52, UR6, RZ ;  /* 0x00000006341a7c10 */ /* 0x002fe4000ff3e0ff */
[----:B------:R-:W-:Y:S01]  /*12ef0*/  IADD3 R126, R126, 0x40, RZ ;  /* 0x000000407e7e7810 */ /* 0x000fe20007ffe0ff */
[----:B------:R1:W-:Y:S01]  /*12f00*/  LDGSTS.E.BYPASS.128 [R159+0x20000], [R140.64+0x400], !PT ;  /* 0x200004008c9f7fae */ /* 0x0003e2000f901c4a */
[----:B------:R-:W-:Y:S02]  /*12f10*/  IADD3.X R27, R53, UR7, RZ, P1, !PT ;  /* 0x00000007351b7c10 */ /* 0x000fe40008ffe4ff */
[----:B--2---:R-:W-:Y:S01]  /*12f20*/  IADD3 R136, P0, R56, UR6, RZ ;  /* 0x0000000638887c10 */ /* 0x004fe2000ff1e0ff */
[----:B------:R2:W-:Y:S01]  /*12f30*/  LDGSTS.E.BYPASS.128 [R161+0x20000], [R142.64+0x400], !PT ;  /* 0x200004008ea17fae */ /* 0x0005e2000f901c4a */
[----:B------:R-:W-:-:S02]  /*12f40*/  UIADD3 UR6, UP0, UR6, 0x100, URZ ;  /* 0x0000010006067890 */ /* 0x000fc4000ff1e03f */
[----:B------:R-:W-:Y:S01]  /*12f50*/  IADD3.X R137, R57, UR7, RZ, P0, !PT ;  /* 0x0000000739897c10 */ /* 0x000fe200087fe4ff */
[----:B------:R4:W-:Y:S01]  /*12f60*/  LDGSTS.E.BYPASS.128 [R163+0x20000], [R24.64+0x400], !PT ;  /* 0x2000040018a37fae */ /* 0x0009e2000f901c4a */
[----:B------:R-:W-:Y:S01]  /*12f70*/  ISETP.GE.U32.AND P0, PT, R126, 0x70, PT ;  /* 0x000000707e00780c */ /* 0x000fe20003f06070 */
[C---:B---3--:R-:W-:Y:S01]  /*12f80*/  FFMA R139, R117.reuse, R21, R116 ;  /* 0x00000015758b7223 */ /* 0x048fe20000000074 */
[----:B-1----:R-:W-:Y:S01]  /*12f90*/  FFMA R141, R117, R9, R130 ;  /* 0x00000009758d7223 */ /* 0x002fe20000000082 */
[----:B------:R1:W-:Y:S01]  /*12fa0*/  LDGSTS.E.BYPASS.128 [R165+0x20000], [R26.64+0x400], !PT ;  /* 0x200004001aa57fae */ /* 0x0003e2000f901c4a */
[C---:B------:R-:W-:Y:S01]  /*12fb0*/  FFMA R21, R17.reuse, R21, R20 ;  /* 0x0000001511157223 */ /* 0x040fe20000000014 */
[----:B------:R-:W-:Y:S01]  /*12fc0*/  FFMA R9, R17, R9, R8 ;  /* 0x0000000911097223 */ /* 0x000fe20000000008 */
[----:B------:R-:W-:Y:S01]  /*12fd0*/  UIADD3.X UR7, URZ, UR7, URZ, UP0, !UPT ;  /* 0x000000073f077290 */ /* 0x000fe200087fe43f */
[----:B------:R3:W-:Y:S01]  /*12fe0*/  LDGSTS.E.BYPASS.128 [R167+0x20000], [R152.64+0x400], !PT ;  /* 0x2000040098a77fae */ /* 0x0007e2000f901c4a */
[C---:B--2---:R-:W-:Y:S01]  /*12ff0*/  FFMA R143, R117.reuse, R5, R128 ;  /* 0x00000005758f7223 */ /* 0x044fe20000000080 */
[----:B------:R-:W-:Y:S01]  /*13000*/  FFMA R117, R117, R13, R124 ;  /* 0x0000000d75757223 */ /* 0x000fe2000000007c */
[C---:B------:R-:W-:Y:S01]  /*13010*/  FFMA R5, R17.reuse, R5, R4 ;  /* 0x0000000511057223 */ /* 0x040fe20000000004 */
[----:B------:R3:W-:Y:S01]  /*13020*/  LDGSTS.E.BYPASS.128 [R169+0x20000], [R136.64+0x400], !PT ;  /* 0x2000040088a97fae */ /* 0x0007e2000f901c4a */
[----:B------:R-:W-:Y:S01]  /*13030*/  FFMA R13, R17, R13, R12 ;  /* 0x0000000d110d7223 */ /* 0x000fe2000000000c */
[C---:B------:R-:W-:Y:S01]  /*13040*/  FFMA R128, R118.reuse, R22, R139 ;  /* 0x0000001676807223 */ /* 0x040fe2000000008b */
[C---:B------:R-:W-:Y:S01]  /*13050*/  FFMA R124, R118.reuse, R10, R141 ;  /* 0x0000000a767c7223 */ /* 0x040fe2000000008d */
[----:B------:R-:W0:Y:S01]  /*13060*/  LDGDEPBAR ;  /* 0x00000000000079af */ /* 0x000e220000000000 */
[C---:B------:R-:W-:Y:S01]  /*13070*/  FFMA R116, R118.reuse, R6, R143 ;  /* 0x0000000676747223 */ /* 0x040fe2000000008f */
[----:B----4-:R-:W-:Y:S01]  /*13080*/  FFMA R24, R118, R14, R117 ;  /* 0x0000000e76187223 */ /* 0x010fe20000000075 */
[C---:B------:R-:W-:Y:S01]  /*13090*/  FFMA R22, R18.reuse, R22, R21 ;  /* 0x0000001612167223 */ /* 0x040fe20000000015 */
[C---:B------:R-:W-:Y:S01]  /*130a0*/  FFMA R6, R18.reuse, R6, R5 ;  /* 0x0000000612067223 */ /* 0x040fe20000000005 */
[C---:B------:R-:W-:Y:S01]  /*130b0*/  FFMA R10, R18.reuse, R10, R9 ;  /* 0x0000000a120a7223 */ /* 0x040fe20000000009 */
[----:B------:R-:W-:Y:S01]  /*130c0*/  FFMA R14, R18, R14, R13 ;  /* 0x0000000e120e7223 */ /* 0x000fe2000000000d */
[-C--:B-1----:R-:W-:Y:S01]  /*130d0*/  FFMA R27, R119, R23.reuse, R128 ;  /* 0x00000017771b7223 */ /* 0x082fe20000000080 */
[----:B------:R-:W-:Y:S01]  /*130e0*/  FFMA R23, R19, R23, R22 ;  /* 0x0000001713177223 */ /* 0x000fe20000000016 */
[C---:B------:R-:W-:Y:S01]  /*130f0*/  FFMA R26, R119.reuse, R11, R124 ;  /* 0x0000000b771a7223 */ /* 0x040fe2000000007c */
[C---:B------:R-:W-:Y:S01]  /*13100*/  FFMA R25, R119.reuse, R7, R116 ;  /* 0x0000000777197223 */ /* 0x040fe20000000074 */
[----:B------:R-:W-:Y:S01]  /*13110*/  FFMA R24, R119, R15, R24 ;  /* 0x0000000f77187223 */ /* 0x000fe20000000018 */
[C---:B------:R-:W-:Y:S01]  /*13120*/  FFMA R22, R19.reuse, R11, R10 ;  /* 0x0000000b13167223 */ /* 0x040fe2000000000a */
[C---:B------:R-:W-:Y:S01]  /*13130*/  FFMA R21, R19.reuse, R7, R6 ;  /* 0x0000000713157223 */ /* 0x040fe20000000006 */
[----:B------:R-:W-:Y:S01]  /*13140*/  FFMA R20, R19, R15, R14 ;  /* 0x0000000f13147223 */ /* 0x000fe2000000000e */
[----:B------:R-:W-:-:S04]  /*13150*/  DEPBAR.LE SB0, 0x6 ;  /* 0x000081800000791a */ /* 0x000fc80000000000 */
[----:B------:R-:W-:Y:S06]  /*13160*/  BAR.SYNC 0x0 ;  /* 0x0000000000007b1d */ /* 0x000fec0000000000 */
[----:B---3--:R-:W-:Y:S01]  /*13170*/  @P0 CALL.REL.NOINC `(.L_x_0) ;  /* 0x0000001000000944 */ /* 0x008fe20003c00000 */
[----:B------:R-:W-:Y:S05]  /*13180*/  BRA `(.L_x_1) ;  /* 0xfffee70000007947 */ /* 0x000fea000383ffff */
.L_x_0:
[----:B------:R-:W1:Y:S01]  /*13190*/  S2R R2, SR_TID.X ;  /* 0x0000000000027919 */ /* 0x000e620000002100 */
[----:B------:R-:W-:-:S04]  /*131a0*/  DEPBAR.LE SB0, 0x0 ;  /* 0x000080000000791a */ /* 0x000fc80000000000 */
[----:B------:R-:W-:Y:S01]  /*131b0*/  ULDC UR4, c[0x0][0x178] ;  /* 0x00005e0000047ab9 */ /* 0x000fe20000000800 */
[C---:B------:R-:W-:Y:S01]  /*131c0*/  LOP3.LUT R4, R74.reuse, 0x28, RZ, 0xfc, !PT ;  /* 0x000000284a047812 */ /* 0x040fe200078efcff */
[----:B------:R-:W-:Y:S01]  /*131d0*/  UIMAD UR4, UR4, 0x32, URZ ;  /* 0x00000032040478a4 */ /* 0x000fe2000f8e023f */
[C---:B------:R-:W-:Y:S02]  /*131e0*/  LOP3.LUT R3, R74.reuse, 0x20, RZ, 0xfc, !PT ;  /* 0x000000204a037812 */ /* 0x040fe400078efcff */
[----:B------:R-:W-:Y:S02]  /*131f0*/  LOP3.LUT R18, R74, 0x48, RZ, 0xfc, !PT ;  /* 0x000000484a127812 */ /* 0x000fe400078efcff */
[----:B-1----:R-:W-:Y:S02]  /*13200*/  SHF.R.U32.HI R45, RZ, 0x5, R2 ;  /* 0x00000005ff2d7819 */ /* 0x002fe40000011602 */
[----:B------:R-:W-:Y:S02]  /*13210*/  SHF.L.U32 R5, R2, 0x2, RZ ;  /* 0x0000000202057819 */ /* 0x000fe400000006ff */
[----:B------:R-:W-:-:S02]  /*13220*/  SGXT.U32 R45, R45, 0x3 ;  /* 0x000000032d2d781a */ /* 0x000fc40000000000 */
[----:B------:R-:W-:Y:S02]  /*13230*/  LOP3.LUT R5, R0, 0x7c, R5, 0xf8, !PT ;  /* 0x0000007c00057812 */ /* 0x000fe400078ef805 */
[----:B------:R-:W-:Y:S01]  /*13240*/  LOP3.LUT R0, R74, 0x8, RZ, 0xfc, !PT ;  /* 0x000000084a007812 */ /* 0x000fe200078efcff */
[----:B------:R-:W-:Y:S01]  /*13250*/  IMAD R122, R45, 0x210, R122 ;  /* 0x000002102d7a7824 */ /* 0x000fe200078e027a */
[----:B------:R-:W-:Y:S06]  /*13260*/  BAR.SYNC 0x0 ;  /* 0x0000000000007b1d */ /* 0x000fec0000000000 */
[----:B------:R-:W-:Y:S01]  /*13270*/  SHF.L.U32 R6, R122, 0x2, RZ ;  /* 0x000000027a067819 */ /* 0x000fe200000006ff */
[----:B------:R-:W-:Y:S01]  /*13280*/  STS.128 [R122.X4], R112 ;  /* 0x000000707a007388 */ /* 0x000fe20000004c00 */
[----:B------:R-:W-:Y:S01]  /*13290*/  ISETP.GE.AND P0, PT, R5, 0xb0, PT ;  /* 0x000000b00500780c */ /* 0x000fe20003f06270 */
[C---:B------:R-:W-:Y:S01]  /*132a0*/  IMAD R44, R74.reuse, 0xb0, R5 ;  /* 0x000000b04a2c7824 */ /* 0x040fe200078e0205 */
[C---:B------:R-:W-:Y:S01]  /*132b0*/  LOP3.LUT R2, R74.reuse, 0x18, RZ, 0xfc, !PT ;  /* 0x000000184a027812 */ /* 0x040fe200078efcff */
[----:B------:R-:W-:Y:S01]  /*132c0*/  IMAD R45, R45, -0x630, R6 ;  /* 0xfffff9d02d2d7824 */ /* 0x000fe200078e0206 */
[----:B------:R-:W-:Y:S01]  /*132d0*/  STS.128 [R122.X4+0x210], R104 ;  /* 0x000210687a007388 */ /* 0x000fe20000004c00 */
[----:B------:R-:W-:-:S02]  /*132e0*/  ISETP.LT.AND P3, PT, R74, UR4, !P0 ;  /* 0x000000044a007c0c */ /* 0x000fc4000c761270 */
[----:B------:R-:W-:Y:S01]  /*132f0*/  ISETP.LT.AND P2, PT, R0, UR4, !P0 ;  /* 0x0000000400007c0c */ /* 0x000fe2000c741270 */
[----:B------:R-:W-:Y:S01]  /*13300*/  STS.128 [R122.X4+0x420], R88 ;  /* 0x000420587a007388 */ /* 0x000fe20000004c00 */
[----:B------:R-:W-:Y:S02]  /*13310*/  LOP3.LUT R0, R74, 0x10, RZ, 0xfc, !PT ;  /* 0x000000104a007812 */ /* 0x000fe400078efcff */
[----:B------:R-:W-:Y:S01]  /*13320*/  ISETP.LT.AND P4, PT, R4, UR4, !P0 ;  /* 0x0000000404007c0c */ /* 0x000fe2000c781270 */
[----:B------:R-:W-:Y:S04]  /*13330*/  STS.128 [R122.X4+0x630], R100 ;  /* 0x000630647a007388 */ /* 0x000fe80000004c00 */
[----:B------:R-:W-:Y:S06]  /*13340*/  BAR.SYNC 0x0 ;  /* 0x0000000000007b1d */ /* 0x000fec0000000000 */
[----:B------:R-:W1:Y:S01]  /*13350*/  LDS.128 R48, [R45] ;  /* 0x000000002d307984 */ /* 0x000e620000000c00 */
[----:B------:R-:W-:-:S02]  /*13360*/  ISETP.LT.AND P1, PT, R0, UR4, !P0 ;  /* 0x0000000400007c0c */ /* 0x000fc4000c721270 */
[----:B------:R-:W-:Y:S01]  /*13370*/  ISETP.LT.AND P6, PT, R2, UR4, !P0 ;  /* 0x0000000402007c0c */ /* 0x000fe2000c7c1270 */
[----:B------:R-:W2:Y:S01]  /*13380*/  LDS.128 R52, [R45+0x1080] ;  /* 0x001080002d347984 */ /* 0x000ea20000000c00 */
[----:B------:R-:W-:Y:S02]  /*13390*/  ISETP.LT.AND P5, PT, R3, UR4, !P0 ;  /* 0x0000000403007c0c */ /* 0x000fe4000c7a1270 */
[C---:B------:R-:W-:Y:S01]  /*133a0*/  IADD3 R12, R44.reuse, 0x580, RZ ;  /* 0x000005802c0c7810 */ /* 0x040fe20007ffe0ff */
[----:B------:R-:W3:Y:S01]  /*133b0*/  LDS.128 R56, [R45+0x2100] ;  /* 0x002100002d387984 */ /* 0x000ee20000000c00 */
[----:B------:R-:W-:Y:S02]  /*133c0*/  IADD3 R14, R44, 0xb00, RZ ;  /* 0x00000b002c0e7810 */ /* 0x000fe40007ffe0ff */
[----:B------:R-:W-:Y:S01]  /*133d0*/  LOP3.LUT R0, R74, 0x30, RZ, 0xfc, !PT ;  /* 0x000000304a007812 */ /* 0x000fe200078efcff */
[----:B------:R-:W4:Y:S01]  /*133e0*/  LDS.128 R60, [R45+0x3180] ;  /* 0x003180002d3c7984 */ /* 0x000f220000000c00 */
[----:B------:R-:W-:-:S02]  /*133f0*/  IADD3 R16, R44, 0x1080, RZ ;  /* 0x000010802c107810 */ /* 0x000fc40007ffe0ff */
[----:B------:R-:W-:Y:S01]  /*13400*/  IADD3 R19, R44, 0x1600, RZ ;  /* 0x000016002c137810 */ /* 0x000fe20007ffe0ff */
[----:B------:R-:W-:Y:S06]  /*13410*/  BAR.SYNC 0x0 ;  /* 0x0000000000007b1d */ /* 0x000fec0000000000 */
[----:B------:R-:W-:Y:S04]  /*13420*/  STS.128 [R122.X4], R108 ;  /* 0x0000006c7a007388 */ /* 0x000fe80000004c00 */
[----:B------:R-:W-:Y:S04]  /*13430*/  STS.128 [R122.X4+0x210], R96 ;  /* 0x000210607a007388 */ /* 0x000fe80000004c00 */
[----:B------:R-:W-:Y:S04]  /*13440*/  STS.128 [R122.X4+0x420], R92 ;  /* 0x0004205c7a007388 */ /* 0x000fe80000004c00 */
[----:B------:R-:W-:Y:S04]  /*13450*/  STS.128 [R122.X4+0x630], R84 ;  /* 0x000630547a007388 */ /* 0x000fe80000004c00 */
[----:B------:R-:W-:Y:S06]  /*13460*/  BAR.SYNC 0x0 ;  /* 0x0000000000007b1d */ /* 0x000fec0000000000 */
[----:B------:R-:W1:Y:S04]  /*13470*/  LDS.128 R64, [R45] ;  /* 0x000000002d407984 */ /* 0x000e680000000c00 */
[----:B------:R-:W1:Y:S04]  /*13480*/  LDS.128 R68, [R45+0x1080] ;  /* 0x001080002d447984 */ /* 0x000e680000000c00 */
[----:B------:R-:W1:Y:S04]  /*13490*/  LDS.128 R88, [R45+0x2100] ;  /* 0x002100002d587984 */ /* 0x000e680000000c00 */
[----:B------:R-:W1:Y:S04]  /*134a0*/  LDS.128 R100, [R45+0x3180] ;  /* 0x003180002d647984 */ /* 0x000e680000000c00 */
[----:B------:R-:W-:Y:S06]  /*134b0*/  BAR.SYNC 0x0 ;  /* 0x0000000000007b1d */ /* 0x000fec0000000000 */
[----:B------:R-:W-:Y:S04]  /*134c0*/  STS.128 [R122.X4], R80 ;  /* 0x000000507a007388 */ /* 0x000fe80000004c00 */
[----:B------:R-:W-:Y:S04]  /*134d0*/  STS.128 [R122.X4+0x210], R76 ;  /* 0x0002104c7a007388 */ /* 0x000fe80000004c00 */
[----:B------:R-:W-:Y:S04]  /*134e0*/  STS.128 [R122.X4+0x420], R40 ;  /* 0x000420287a007388 */ /* 0x000fe80000004c00 */
[----:B------:R-:W-:Y:S04]  /*134f0*/  STS.128 [R122.X4+0x630], R36 ;  /* 0x000630247a007388 */ /* 0x000fe80000004c00 */
[----:B------:R-:W-:Y:S06]  /*13500*/  BAR.SYNC 0x0 ;  /* 0x0000000000007b1d */ /* 0x000fec0000000000 */
[----:B------:R-:W1:Y:S01]  /*13510*/  LDS.128 R84, [R45] ;  /* 0x000000002d547984 */ /* 0x000e620000000c00 */
[----:B------:R-:W-:-:S03]  /*13520*/  MOV R41, 0x4 ;  /* 0x0000000400297802 */ /* 0x000fc60000000f00 */
[----:B------:R-:W1:Y:S02]  /*13530*/  LDS.128 R92, [R45+0x1080] ;  /* 0x001080002d5c7984 */ /* 0x000e640000000c00 */
[-C--:B------:R-:W-:Y:S02]  /*13540*/  IMAD.WIDE R2, R44, R41.reuse, c[0x0][0x170] ;  /* 0x00005c002c027625 */ /* 0x080fe400078e0229 */
[----:B------:R-:W1:Y:S02]  /*13550*/  LDS.128 R4, [R45+0x2100] ;  /* 0x002100002d047984 */ /* 0x000e640000000c00 */
[-C--:B------:R-:W-:Y:S02]  /*13560*/  IMAD.WIDE R12, R12, R41.reuse, c[0x0][0x170] ;  /* 0x00005c000c0c7625 */ /* 0x080fe400078e0229 */
[----:B------:R-:W1:Y:S02]  /*13570*/  LDS.128 R8, [R45+0x3180] ;  /* 0x003180002d087984 */ /* 0x000e640000000c00 */
[----:B------:R-:W-:-:S02]  /*13580*/  IMAD.WIDE R14, R14, R41, c[0x0][0x170] ;  /* 0x00005c000e0e7625 */ /* 0x000fc400078e0229 */
[----:B------:R-:W-:Y:S06]  /*13590*/  BAR.SYNC 0x0 ;  /* 0x0000000000007b1d */ /* 0x000fec0000000000 */
[----:B------:R-:W-:Y:S01]  /*135a0*/  STS.128 [R122.X4], R32 ;  /* 0x000000207a007388 */ /* 0x000fe20000004c00 */
[----:B------:R-:W-:-:S03]  /*135b0*/  IMAD.WIDE R16, R16, R41, c[0x0][0x170] ;  /* 0x00005c0010107625 */ /* 0x000fc600078e0229 */
[----:B------:R-:W-:Y:S04]  /*135c0*/  STS.128 [R122.X4+0x210], R28 ;  /* 0x0002101c7a007388 */ /* 0x000fe80000004c00 */
[----:B------:R-:W-:Y:S04]  /*135d0*/  STS.128 [R122.X4+0x420], R24 ;  /* 0x000420187a007388 */ /* 0x000fe80000004c00 */
[----:B------:R-:W-:Y:S04]  /*135e0*/  STS.128 [R122.X4+0x630], R20 ;  /* 0x000630147a007388 */ /* 0x000fe80000004c00 */
[----:B------:R-:W-:Y:S06]  /*135f0*/  BAR.SYNC 0x0 ;  /* 0x0000000000007b1d */ /* 0x000fec0000000000 */
[----:B------:R-:W4:Y:S04]  /*13600*/  LDS.128 R24, [R45] ;  /* 0x000000002d187984 */ /* 0x000f280000000c00 */
[----:B------:R-:W4:Y:S01]  /*13610*/  LDS.128 R28, [R45+0x1080] ;  /* 0x001080002d1c7984 */ /* 0x000f220000000c00 */
[----:B------:R-:W-:-:S03]  /*13620*/  IADD3 R20, R44, 0x4d00, RZ ;  /* 0x00004d002c147810 */ /* 0x000fc60007ffe0ff */
[----:B-1----:R1:W-:Y:S01]  /*13630*/  @P3 STG.E.128 [R2.64], R48 ;  /* 0x0000003002003986 */ /* 0x0023e2000c101d0a */
[----:B------:R-:W-:Y:S02]  /*13640*/  ISETP.LT.AND P3, PT, R0, UR4, !P0 ;  /* 0x0000000400007c0c */ /* 0x000fe4000c761270 */
[----:B------:R-:W-:Y:S01]  /*13650*/  LOP3.LUT R0, R74, 0x38, RZ, 0xfc, !PT ;  /* 0x000000384a007812 */ /* 0x000fe200078efcff */
[----:B------:R-:W4:Y:S01]  /*13660*/  LDS.128 R32, [R45+0x2100] ;  /* 0x002100002d207984 */ /* 0x000f220000000c00 */
[----:B------:R-:W-:-:S03]  /*13670*/  IMAD.WIDE R20, R20, R41, c[0x0][0x170] ;  /* 0x00005c0014147625 */ /* 0x000fc600078e0229 */
[----:B--2---:R2:W-:Y:S01]  /*13680*/  @P2 STG.E.128 [R12.64], R52 ;  /* 0x000000340c002986 */ /* 0x0045e2000c101d0a */
[----:B------:R-:W-:Y:S02]  /*13690*/  ISETP.LT.AND P2, PT, R0, UR4, !P0 ;  /* 0x0000000400007c0c */ /* 0x000fe4000c741270 */
[----:B------:R-:W-:Y:S01]  /*136a0*/  LOP3.LUT R0, R74, 0x40, RZ, 0xfc, !PT ;  /* 0x000000404a007812 */ /* 0x000fe200078efcff */
[----:B---3--:R3:W-:Y:S03]  /*136b0*/  @P1 STG.E.128 [R14.64], R56 ;  /* 0x000000380e001986 */ /* 0x0087e6000c101d0a */
[----:B------:R-:W-:Y:S01]  /*136c0*/  ISETP.LT.AND P1, PT, R0, UR4, !P0 ;  /* 0x0000000400007c0c */ /* 0x000fe2000c721270 */
[----:B----4-:R4:W-:Y:S01]  /*136d0*/  @P6 STG.E.128 [R16.64], R60 ;  /* 0x0000003c10006986 */ /* 0x0109e2000c101d0a */
[----:B------:R-:W-:Y:S01]  /*136e0*/  ISETP.LT.AND P6, PT, R18, UR4, !P0 ;  /* 0x0000000412007c0c */ /* 0x000fe2000c7c1270 */
[----:B-1----:R-:W-:Y:S01]  /*136f0*/  IMAD.WIDE R2, R19, R41, c[0x0][0x170] ;  /* 0x00005c0013027625 */ /* 0x002fe200078e0229 */
[----:B------:R-:W-:-:S02]  /*13700*/  IADD3 R18, R44, 0x2100, RZ ;  /* 0x000021002c127810 */ /* 0x000fc40007ffe0ff */
[----:B------:R-:W-:Y:S02]  /*13710*/  LOP3.LUT R0, R74, 0x50, RZ, 0xfc, !PT ;  /* 0x000000504a007812 */ /* 0x000fe400078efcff */
[----:B------:R1:W-:Y:S01]  /*13720*/  @P5 STG.E.128 [R2.64], R64 ;  /* 0x0000004002005986 */ /* 0x0003e2000c101d0a */
[C---:B------:R-:W-:Y:S02]  /*13730*/  IADD3 R19, R44.reuse, 0x3180, RZ ;  /* 0x000031802c137810 */ /* 0x040fe40007ffe0ff */
[----:B--2---:R-:W-:Y:S02]  /*13740*/  IADD3 R12, R44, 0x1b80, RZ ;  /* 0x00001b802c0c7810 */ /* 0x004fe40007ffe0ff */
[----:B------:R-:W-:Y:S02]  /*13750*/  ISETP.LT.AND P5, PT, R0, UR4, !P0 ;  /* 0x0000000400007c0c */ /* 0x000fe4000c7a1270 */
[----:B---3--:R-:W-:Y:S01]  /*13760*/  IADD3 R14, R44, 0x2680, RZ ;  /* 0x000026802c0e7810 */ /* 0x008fe20007ffe0ff */
[----:B------:R-:W-:Y:S01]  /*13770*/  IMAD.WIDE R12, R12, R41, c[0x0][0x170] ;  /* 0x00005c000c0c7625 */ /* 0x000fe200078e0229 */
[----:B------:R-:W-:-:S02]  /*13780*/  LOP3.LUT R0, R74, 0x58, RZ, 0xfc, !PT ;  /* 0x000000584a007812 */ /* 0x000fc400078efcff */
[----:B----4-:R-:W-:Y:S01]  /*13790*/  LOP3.LUT R16, R74, 0x60, RZ, 0xfc, !PT ;  /* 0x000000604a107812 */ /* 0x010fe200078efcff */
[-C--:B------:R-:W-:Y:S01]  /*137a0*/  IMAD.WIDE R14, R14, R41.reuse, c[0x0][0x170] ;  /* 0x00005c000e0e7625 */ /* 0x080fe200078e0229 */
[----:B------:R-:W-:Y:S01]  /*137b0*/  IADD3 R17, R44, 0x2c00, RZ ;  /* 0x00002c002c117810 */ /* 0x000fe20007ffe0ff */
[----:B------:R2:W-:Y:S01]  /*137c0*/  @P4 STG.E.128 [R12.64], R68 ;  /* 0x000000440c004986 */ /* 0x0005e2000c101d0a */
[----:B------:R-:W-:Y:S02]  /*137d0*/  ISETP.LT.AND P4, PT, R0, UR4, !P0 ;  /* 0x0000000400007c0c */ /* 0x000fe4000c781270 */
[----:B------:R-:W-:Y:S01]  /*137e0*/  LOP3.LUT R0, R74, 0x68, RZ, 0xfc, !PT ;  /* 0x000000684a007812 */ /* 0x000fe200078efcff */
[----:B-1----:R-:W-:Y:S01]  /*137f0*/  IMAD.WIDE R2, R18, R41, c[0x0][0x170] ;  /* 0x00005c0012027625 */ /* 0x002fe200078e0229 */
[C---:B------:R-:W-:Y:S02]  /*13800*/  LOP3.LUT R18, R74.reuse, 0x70, RZ, 0xfc, !PT ;  /* 0x000000704a127812 */ /* 0x040fe400078efcff */
[----:B------:R-:W-:-:S02]  /*13810*/  LOP3.LUT R74, R74, 0x78, RZ, 0xfc, !PT ;  /* 0x000000784a4a7812 */ /* 0x000fc400078efcff */
[----:B------:R1:W-:Y:S01]  /*13820*/  @P3 STG.E.128 [R2.64], R88 ;  /* 0x0000005802003986 */ /* 0x0003e2000c101d0a */
[----:B------:R-:W-:Y:S01]  /*13830*/  ISETP.LT.AND P3, PT, R16, UR4, !P0 ;  /* 0x0000000410007c0c */ /* 0x000fe2000c761270 */
[-C--:B------:R-:W-:Y:S02]  /*13840*/  IMAD.WIDE R16, R17, R41.reuse, c[0x0][0x170] ;  /* 0x00005c0011107625 */ /* 0x080fe400078e0229 */
[----:B------:R3:W-:Y:S01]  /*13850*/  @P2 STG.E.128 [R14.64], R100 ;  /* 0x000000640e002986 */ /* 0x0007e2000c101d0a */
[----:B------:R-:W-:Y:S02]  /*13860*/  ISETP.LT.AND P2, PT, R0, UR4, !P0 ;  /* 0x0000000400007c0c */ /* 0x000fe4000c741270 */
[----:B------:R-:W-:Y:S01]  /*13870*/  IADD3 R0, R44, 0x4200, RZ ;  /* 0x000042002c007810 */ /* 0x000fe20007ffe0ff */
[----:B------:R4:W-:Y:S01]  /*13880*/  @P1 STG.E.128 [R16.64], R84 ;  /* 0x0000005410001986 */ /* 0x0009e2000c101d0a */
[----:B------:R-:W-:Y:S01]  /*13890*/  ISETP.LT.AND P1, PT, R18, UR4, !P0 ;  /* 0x0000000412007c0c */ /* 0x000fe2000c721270 */
[----:B--2---:R-:W-:Y:S01]  /*138a0*/  IMAD.WIDE R12, R19, R41, c[0x0][0x170] ;  /* 0x00005c00130c7625 */ /* 0x004fe200078e0229 */
[----:B------:R-:W-:-:S02]  /*138b0*/  ISETP.LT.AND P0, PT, R74, UR4, !P0 ;  /* 0x000000044a007c0c */ /* 0x000fc4000c701270 */
[C---:B------:R-:W-:Y:S02]  /*138c0*/  IADD3 R18, R44.reuse, 0x4780, RZ ;  /* 0x000047802c127810 */ /* 0x040fe40007ffe0ff */
[----:B------:R2:W-:Y:S01]  /*138d0*/  @P6 STG.E.128 [R12.64], R92 ;  /* 0x0000005c0c006986 */ /* 0x0005e2000c101d0a */
[----:B-1----:R-:W-:Y:S02]  /*138e0*/  IADD3 R2, R44, 0x3700, RZ ;  /* 0x000037002c027810 */ /* 0x002fe40007ffe0ff */
[----:B------:R-:W-:Y:S01]  /*138f0*/  IMAD.WIDE R18, R18, R41, c[0x0][0x170] ;  /* 0x00005c0012127625 */ /* 0x000fe200078e0229 */
[----:B---3--:R-:W-:-:S03]  /*13900*/  IADD3 R14, R44, 0x3c80, RZ ;  /* 0x00003c802c0e7810 */ /* 0x008fc60007ffe0ff */
[----:B------:R-:W-:-:S04]  /*13910*/  IMAD.WIDE R2, R2, R41, c[0x0][0x170] ;  /* 0x00005c0002027625 */ /* 0x000fc800078e0229 */
[-C--:B------:R-:W-:Y:S01]  /*13920*/  IMAD.WIDE R14, R14, R41.reuse, c[0x0][0x170] ;  /* 0x00005c000e0e7625 */ /* 0x080fe200078e0229 */
[----:B------:R2:W-:Y:S03]  /*13930*/  @P5 STG.E.128 [R2.64], R4 ;  /* 0x0000000402005986 */ /* 0x0005e6000c101d0a */
[----:B----4-:R-:W-:Y:S01]  /*13940*/  IMAD.WIDE R16, R0, R41, c[0x0][0x170] ;  /* 0x00005c0000107625 */ /* 0x010fe200078e0229 */
[----:B------:R2:W-:Y:S04]  /*13950*/  @P4 STG.E.128 [R14.64], R8 ;  /* 0x000000080e004986 */ /* 0x0005e8000c101d0a */
[----:B------:R2:W-:Y:S04]  /*13960*/  @P3 STG.E.128 [R16.64], R24 ;  /* 0x0000001810003986 */ /* 0x0005e8000c101d0a */
[----:B------:R2:W-:Y:S04]  /*13970*/  @P2 STG.E.128 [R18.64], R28 ;  /* 0x0000001c12002986 */ /* 0x0005e8000c101d0a */
[----:B------:R2:W-:Y:S01]  /*13980*/  @P1 STG.E.128 [R20.64], R32 ;  /* 0x0000002014001986 */ /* 0x0005e2000c101d0a */
[----:B------:R-:W-:Y:S05]  /*13990*/  @!P0 EXIT ;  /* 0x000000000000894d */ /* 0x000fea0003800000 */
[----:B--2---:R-:W1:Y:S01]  /*139a0*/  LDS.128 R4, [R45+0x3180] ;  /* 0x003180002d047984 */ /* 0x004e620000000c00 */
[----:B------:R-:W-:-:S05]  /*139b0*/  IADD3 R2, R44, 0x5280, RZ ;  /* 0x000052802c027810 */ /* 0x000fca0007ffe0ff */
[----:B------:R-:W-:-:S05]  /*139c0*/  IMAD.WIDE R2, R2, R41, c[0x0][0x170] ;  /* 0x00005c0002027625 */ /* 0x000fca00078e0229 */
[----:B-1----:R-:W-:Y:S01]  /*139d0*/  STG.E.128 [R2.64], R4 ;  /* 0x0000000402007986 */ /* 0x002fe2000c101d0a */
[----:B------:R-:W-:Y:S05]  /*139e0*/  EXIT ;  /* 0x000000000000794d */ /* 0x000fea0003800000 */
.L_x_2:
[----:B------:R-:W-:-:S00]  /*139f0*/  BRA `(.L_x_2) ;  /* 0xfffffff000007947 */ /* 0x000fc0000383ffff */
[----:B------:R-:W-:-:S00]  /*13a00*/  NOP ;  /* 0x0000000000007918 */ /* 0x000fc00000000000 */
[----:B------:R-:W-:-:S00]  /*13a10*/  NOP ;  /* 0x0000000000007918 */ /* 0x000fc00000000000 */
[----:B------:R-:W-:-:S00]  /*13a20*/  NOP ;  /* 0x0000000000007918 */ /* 0x000fc00000000000 */
[----:B------:R-:W-:-:S00]  /*13a30*/  NOP ;  /* 0x0000000000007918 */ /* 0x000fc00000000000 */
[----:B------:R-:W-:-:S00]  /*13a40*/  NOP ;  /* 0x0000000000007918 */ /* 0x000fc00000000000 */
[----:B------:R-:W-:-:S00]  /*13a50*/  NOP ;  /* 0x0000000000007918 */ /* 0x000fc00000000000 */
[----:B------:R-:W-:-:S00]  /*13a60*/  NOP ;  /* 0x0000000000007918 */ /* 0x000fc00000000000 */
[----:B------:R-:W-:-:S00]  /*13a70*/  NOP ;  /* 0x0000000000007918 */ /* 0x000fc00000000000 */
.L_x_3:


//--------------------- .nv.shared.triton_mm      --------------------------
	.section	.nv.shared.triton_mm,"aw",@nobits
	.align	16
